//
// Generated by NVIDIA NVVM Compiler
//
// Compiler Build ID: CL-36424714
// Cuda compilation tools, release 13.0, V13.0.88
// Based on NVVM 20.0.0
//

.version 9.0
.target sm_100
.address_size 64

	// .globl	_Z4gemmP6__halfS0_S0_
// _ZZ4gemmP6__halfS0_S0_E8shared_a has been demoted
// _ZZ4gemmP6__halfS0_S0_E8shared_b has been demoted
.global .align 1 .b8 _ZN34_INTERNAL_24dbfbee_4_k_cu_c5d477f34cuda3std3__45__cpo5beginE[1];
.global .align 1 .b8 _ZN34_INTERNAL_24dbfbee_4_k_cu_c5d477f34cuda3std3__45__cpo3endE[1];
.global .align 1 .b8 _ZN34_INTERNAL_24dbfbee_4_k_cu_c5d477f34cuda3std3__45__cpo6cbeginE[1];
.global .align 1 .b8 _ZN34_INTERNAL_24dbfbee_4_k_cu_c5d477f34cuda3std3__45__cpo4cendE[1];
.global .align 1 .b8 _ZN34_INTERNAL_24dbfbee_4_k_cu_c5d477f34cuda3std3__45__cpo6rbeginE[1];
.global .align 1 .b8 _ZN34_INTERNAL_24dbfbee_4_k_cu_c5d477f34cuda3std3__45__cpo4rendE[1];
.global .align 1 .b8 _ZN34_INTERNAL_24dbfbee_4_k_cu_c5d477f34cuda3std3__45__cpo7crbeginE[1];
.global .align 1 .b8 _ZN34_INTERNAL_24dbfbee_4_k_cu_c5d477f34cuda3std3__45__cpo5crendE[1];
.global .align 1 .b8 _ZN34_INTERNAL_24dbfbee_4_k_cu_c5d477f34cuda3std3__436_GLOBAL__N__24dbfbee_4_k_cu_c5d477f36ignoreE[1];
.global .align 1 .b8 _ZN34_INTERNAL_24dbfbee_4_k_cu_c5d477f34cuda3std3__419piecewise_constructE[1];
.global .align 1 .b8 _ZN34_INTERNAL_24dbfbee_4_k_cu_c5d477f34cuda3std3__48in_placeE[1];
.global .align 1 .b8 _ZN34_INTERNAL_24dbfbee_4_k_cu_c5d477f34cuda3std3__420unreachable_sentinelE[1];
.global .align 1 .b8 _ZN34_INTERNAL_24dbfbee_4_k_cu_c5d477f34cuda3std3__47nulloptE[1];
.global .align 1 .b8 _ZN34_INTERNAL_24dbfbee_4_k_cu_c5d477f34cuda3std3__48unexpectE[1];
.global .align 1 .b8 _ZN34_INTERNAL_24dbfbee_4_k_cu_c5d477f34cuda3std6ranges3__45__cpo4swapE[1];
.global .align 1 .b8 _ZN34_INTERNAL_24dbfbee_4_k_cu_c5d477f34cuda3std6ranges3__45__cpo9iter_moveE[1];
.global .align 1 .b8 _ZN34_INTERNAL_24dbfbee_4_k_cu_c5d477f34cuda3std6ranges3__45__cpo5beginE[1];
.global .align 1 .b8 _ZN34_INTERNAL_24dbfbee_4_k_cu_c5d477f34cuda3std6ranges3__45__cpo3endE[1];
.global .align 1 .b8 _ZN34_INTERNAL_24dbfbee_4_k_cu_c5d477f34cuda3std6ranges3__45__cpo6cbeginE[1];
.global .align 1 .b8 _ZN34_INTERNAL_24dbfbee_4_k_cu_c5d477f34cuda3std6ranges3__45__cpo4cendE[1];
.global .align 1 .b8 _ZN34_INTERNAL_24dbfbee_4_k_cu_c5d477f34cuda3std6ranges3__45__cpo7advanceE[1];
.global .align 1 .b8 _ZN34_INTERNAL_24dbfbee_4_k_cu_c5d477f34cuda3std6ranges3__45__cpo9iter_swapE[1];
.global .align 1 .b8 _ZN34_INTERNAL_24dbfbee_4_k_cu_c5d477f34cuda3std6ranges3__45__cpo4nextE[1];
.global .align 1 .b8 _ZN34_INTERNAL_24dbfbee_4_k_cu_c5d477f34cuda3std6ranges3__45__cpo4prevE[1];
.global .align 1 .b8 _ZN34_INTERNAL_24dbfbee_4_k_cu_c5d477f34cuda3std6ranges3__45__cpo4dataE[1];
.global .align 1 .b8 _ZN34_INTERNAL_24dbfbee_4_k_cu_c5d477f34cuda3std6ranges3__45__cpo5cdataE[1];
.global .align 1 .b8 _ZN34_INTERNAL_24dbfbee_4_k_cu_c5d477f34cuda3std6ranges3__45__cpo4sizeE[1];
.global .align 1 .b8 _ZN34_INTERNAL_24dbfbee_4_k_cu_c5d477f34cuda3std6ranges3__45__cpo5ssizeE[1];
.global .align 1 .b8 _ZN34_INTERNAL_24dbfbee_4_k_cu_c5d477f34cuda3std6ranges3__45__cpo8distanceE[1];
.global .align 1 .b8 _ZN34_INTERNAL_24dbfbee_4_k_cu_c5d477f36thrust24THRUST_300001_SM_1000_NS8cuda_cub3parE[1];
.global .align 1 .b8 _ZN34_INTERNAL_24dbfbee_4_k_cu_c5d477f36thrust24THRUST_300001_SM_1000_NS8cuda_cub10par_nosyncE[1];
.global .align 1 .b8 _ZN34_INTERNAL_24dbfbee_4_k_cu_c5d477f36thrust24THRUST_300001_SM_1000_NS6system6detail10sequential3seqE[1];
.global .align 1 .b8 _ZN34_INTERNAL_24dbfbee_4_k_cu_c5d477f36thrust24THRUST_300001_SM_1000_NS6system3cpp3parE[1];
.global .align 1 .b8 _ZN34_INTERNAL_24dbfbee_4_k_cu_c5d477f36thrust24THRUST_300001_SM_1000_NS12placeholders2_1E[1];
.global .align 1 .b8 _ZN34_INTERNAL_24dbfbee_4_k_cu_c5d477f36thrust24THRUST_300001_SM_1000_NS12placeholders2_2E[1];
.global .align 1 .b8 _ZN34_INTERNAL_24dbfbee_4_k_cu_c5d477f36thrust24THRUST_300001_SM_1000_NS12placeholders2_3E[1];
.global .align 1 .b8 _ZN34_INTERNAL_24dbfbee_4_k_cu_c5d477f36thrust24THRUST_300001_SM_1000_NS12placeholders2_4E[1];
.global .align 1 .b8 _ZN34_INTERNAL_24dbfbee_4_k_cu_c5d477f36thrust24THRUST_300001_SM_1000_NS12placeholders2_5E[1];
.global .align 1 .b8 _ZN34_INTERNAL_24dbfbee_4_k_cu_c5d477f36thrust24THRUST_300001_SM_1000_NS12placeholders2_6E[1];
.global .align 1 .b8 _ZN34_INTERNAL_24dbfbee_4_k_cu_c5d477f36thrust24THRUST_300001_SM_1000_NS12placeholders2_7E[1];
.global .align 1 .b8 _ZN34_INTERNAL_24dbfbee_4_k_cu_c5d477f36thrust24THRUST_300001_SM_1000_NS12placeholders2_8E[1];
.global .align 1 .b8 _ZN34_INTERNAL_24dbfbee_4_k_cu_c5d477f36thrust24THRUST_300001_SM_1000_NS12placeholders2_9E[1];
.global .align 1 .b8 _ZN34_INTERNAL_24dbfbee_4_k_cu_c5d477f36thrust24THRUST_300001_SM_1000_NS12placeholders3_10E[1];
.global .align 1 .b8 _ZN34_INTERNAL_24dbfbee_4_k_cu_c5d477f36thrust24THRUST_300001_SM_1000_NS3seqE[1];
.global .align 1 .b8 _ZN34_INTERNAL_24dbfbee_4_k_cu_c5d477f36thrust24THRUST_300001_SM_1000_NS6deviceE[1];

.visible .entry _Z4gemmP6__halfS0_S0_(
	.param .u64 .ptr .align 1 _Z4gemmP6__halfS0_S0__param_0,
	.param .u64 .ptr .align 1 _Z4gemmP6__halfS0_S0__param_1,
	.param .u64 .ptr .align 1 _Z4gemmP6__halfS0_S0__param_2
)
{
	.reg .pred 	%p<2>;
	.reg .b32 	%r<637>;
	.reg .b64 	%rd<35>;
	// demoted variable
	.shared .align 2 .b8 _ZZ4gemmP6__halfS0_S0_E8shared_a[2048];
	// demoted variable
	.shared .align 2 .b8 _ZZ4gemmP6__halfS0_S0_E8shared_b[2048];
	ld.param.u64 	%rd8, [_Z4gemmP6__halfS0_S0__param_0];
	ld.param.u64 	%rd9, [_Z4gemmP6__halfS0_S0__param_1];
	ld.param.u64 	%rd7, [_Z4gemmP6__halfS0_S0__param_2];
	mov.u32 	%r1, %tid.x;
	mov.u32 	%r45, %ctaid.x;
	shl.b32 	%r2, %r45, 5;
	mov.u32 	%r46, %ctaid.y;
	shl.b32 	%r3, %r46, 5;
	add.s32 	%r47, %r2, %r1;
	mul.lo.s32 	%r48, %r47, 320;
	shl.b32 	%r49, %r1, 6;
	mov.u32 	%r50, _ZZ4gemmP6__halfS0_S0_E8shared_a;
	add.s32 	%r4, %r50, %r49;
	add.s32 	%r51, %r3, %r1;
	mul.lo.s32 	%r52, %r51, 320;
	mov.u32 	%r53, _ZZ4gemmP6__halfS0_S0_E8shared_b;
	add.s32 	%r5, %r53, %r49;
	add.s32 	%r6, %r4, 16;
	add.s32 	%r7, %r5, 16;
	add.s32 	%r8, %r4, 32;
	add.s32 	%r9, %r5, 32;
	mul.wide.s32 	%rd10, %r48, 2;
	add.s64 	%rd11, %rd10, %rd8;
	add.s64 	%rd34, %rd11, 112;
	mul.wide.u32 	%rd12, %r52, 2;
	add.s64 	%rd13, %rd12, %rd9;
	add.s64 	%rd33, %rd13, 112;
	mov.b32 	%r620, 0;
	mov.u32 	%r621, %r620;
	mov.u32 	%r622, %r620;
	mov.u32 	%r623, %r620;
	mov.u32 	%r624, %r620;
	mov.u32 	%r625, %r620;
	mov.u32 	%r626, %r620;
	mov.u32 	%r627, %r620;
	mov.u32 	%r628, %r620;
	mov.u32 	%r629, %r620;
	mov.u32 	%r630, %r620;
	mov.u32 	%r631, %r620;
	mov.u32 	%r632, %r620;
	mov.u32 	%r633, %r620;
	mov.u32 	%r634, %r620;
	mov.u32 	%r635, %r620;
	mov.u32 	%r636, %r620;
$L__BB0_1:
	add.s32 	%r557, %r5, 48;
	add.s32 	%r552, %r4, 48;
	add.s64 	%rd14, %rd34, -112;
	mov.b32 	%r547, 16;
	// begin inline asm
	cp.async.cg.shared.global [%r4], [%rd14], 16, %r547;
	// end inline asm
	add.s64 	%rd15, %rd33, -112;
	// begin inline asm
	cp.async.cg.shared.global [%r5], [%rd15], 16, %r547;
	// end inline asm
	// begin inline asm
	cp.async.wait_all;
	// end inline asm
	bar.sync 	0;
	// begin inline asm
	ldmatrix.sync.aligned.x4.m8n8.shared.b16 {%r58, %r59, %r60, %r61}, [%r4];
	// end inline asm
	// begin inline asm
	ldmatrix.sync.aligned.x4.m8n8.shared.b16 {%r63, %r64, %r65, %r66}, [%r5];
	// end inline asm
	// begin inline asm
	mma.sync.aligned.m16n8k8.row.col.f16.f16.f16.f16 {%r68,%r69}, {%r58,%r59}, {%r63}, {%r627,%r626};
	// end inline asm
	// begin inline asm
	mma.sync.aligned.m16n8k8.row.col.f16.f16.f16.f16 {%r75,%r76}, {%r58,%r59}, {%r64}, {%r625,%r624};
	// end inline asm
	// begin inline asm
	mma.sync.aligned.m16n8k8.row.col.f16.f16.f16.f16 {%r82,%r83}, {%r58,%r59}, {%r65}, {%r623,%r622};
	// end inline asm
	// begin inline asm
	mma.sync.aligned.m16n8k8.row.col.f16.f16.f16.f16 {%r89,%r90}, {%r58,%r59}, {%r66}, {%r621,%r620};
	// end inline asm
	// begin inline asm
	mma.sync.aligned.m16n8k8.row.col.f16.f16.f16.f16 {%r96,%r97}, {%r60,%r61}, {%r63}, {%r628,%r629};
	// end inline asm
	// begin inline asm
	mma.sync.aligned.m16n8k8.row.col.f16.f16.f16.f16 {%r103,%r104}, {%r60,%r61}, {%r64}, {%r630,%r631};
	// end inline asm
	// begin inline asm
	mma.sync.aligned.m16n8k8.row.col.f16.f16.f16.f16 {%r110,%r111}, {%r60,%r61}, {%r65}, {%r632,%r633};
	// end inline asm
	// begin inline asm
	mma.sync.aligned.m16n8k8.row.col.f16.f16.f16.f16 {%r117,%r118}, {%r60,%r61}, {%r66}, {%r634,%r635};
	// end inline asm
	add.s64 	%rd16, %rd34, -96;
	// begin inline asm
	cp.async.cg.shared.global [%r6], [%rd16], 16, %r547;
	// end inline asm
	add.s64 	%rd17, %rd33, -96;
	// begin inline asm
	cp.async.cg.shared.global [%r7], [%rd17], 16, %r547;
	// end inline asm
	// begin inline asm
	cp.async.wait_all;
	// end inline asm
	bar.sync 	0;
	// begin inline asm
	ldmatrix.sync.aligned.x4.m8n8.shared.b16 {%r128, %r129, %r130, %r131}, [%r6];
	// end inline asm
	// begin inline asm
	ldmatrix.sync.aligned.x4.m8n8.shared.b16 {%r133, %r134, %r135, %r136}, [%r7];
	// end inline asm
	// begin inline asm
	mma.sync.aligned.m16n8k8.row.col.f16.f16.f16.f16 {%r138,%r139}, {%r128,%r129}, {%r133}, {%r68,%r69};
	// end inline asm
	// begin inline asm
	mma.sync.aligned.m16n8k8.row.col.f16.f16.f16.f16 {%r145,%r146}, {%r128,%r129}, {%r134}, {%r75,%r76};
	// end inline asm
	// begin inline asm
	mma.sync.aligned.m16n8k8.row.col.f16.f16.f16.f16 {%r152,%r153}, {%r128,%r129}, {%r135}, {%r82,%r83};
	// end inline asm
	// begin inline asm
	mma.sync.aligned.m16n8k8.row.col.f16.f16.f16.f16 {%r159,%r160}, {%r128,%r129}, {%r136}, {%r89,%r90};
	// end inline asm
	// begin inline asm
	mma.sync.aligned.m16n8k8.row.col.f16.f16.f16.f16 {%r166,%r167}, {%r130,%r131}, {%r133}, {%r96,%r97};
	// end inline asm
	// begin inline asm
	mma.sync.aligned.m16n8k8.row.col.f16.f16.f16.f16 {%r173,%r174}, {%r130,%r131}, {%r134}, {%r103,%r104};
	// end inline asm
	// begin inline asm
	mma.sync.aligned.m16n8k8.row.col.f16.f16.f16.f16 {%r180,%r181}, {%r130,%r131}, {%r135}, {%r110,%r111};
	// end inline asm
	// begin inline asm
	mma.sync.aligned.m16n8k8.row.col.f16.f16.f16.f16 {%r187,%r188}, {%r130,%r131}, {%r136}, {%r117,%r118};
	// end inline asm
	add.s64 	%rd18, %rd34, -80;
	// begin inline asm
	cp.async.cg.shared.global [%r8], [%rd18], 16, %r547;
	// end inline asm
	add.s64 	%rd19, %rd33, -80;
	// begin inline asm
	cp.async.cg.shared.global [%r9], [%rd19], 16, %r547;
	// end inline asm
	// begin inline asm
	cp.async.wait_all;
	// end inline asm
	bar.sync 	0;
	// begin inline asm
	ldmatrix.sync.aligned.x4.m8n8.shared.b16 {%r198, %r199, %r200, %r201}, [%r8];
	// end inline asm
	// begin inline asm
	ldmatrix.sync.aligned.x4.m8n8.shared.b16 {%r203, %r204, %r205, %r206}, [%r9];
	// end inline asm
	// begin inline asm
	mma.sync.aligned.m16n8k8.row.col.f16.f16.f16.f16 {%r208,%r209}, {%r198,%r199}, {%r203}, {%r138,%r139};
	// end inline asm
	// begin inline asm
	mma.sync.aligned.m16n8k8.row.col.f16.f16.f16.f16 {%r215,%r216}, {%r198,%r199}, {%r204}, {%r145,%r146};
	// end inline asm
	// begin inline asm
	mma.sync.aligned.m16n8k8.row.col.f16.f16.f16.f16 {%r222,%r223}, {%r198,%r199}, {%r205}, {%r152,%r153};
	// end inline asm
	// begin inline asm
	mma.sync.aligned.m16n8k8.row.col.f16.f16.f16.f16 {%r229,%r230}, {%r198,%r199}, {%r206}, {%r159,%r160};
	// end inline asm
	// begin inline asm
	mma.sync.aligned.m16n8k8.row.col.f16.f16.f16.f16 {%r236,%r237}, {%r200,%r201}, {%r203}, {%r166,%r167};
	// end inline asm
	// begin inline asm
	mma.sync.aligned.m16n8k8.row.col.f16.f16.f16.f16 {%r243,%r244}, {%r200,%r201}, {%r204}, {%r173,%r174};
	// end inline asm
	// begin inline asm
	mma.sync.aligned.m16n8k8.row.col.f16.f16.f16.f16 {%r250,%r251}, {%r200,%r201}, {%r205}, {%r180,%r181};
	// end inline asm
	// begin inline asm
	mma.sync.aligned.m16n8k8.row.col.f16.f16.f16.f16 {%r257,%r258}, {%r200,%r201}, {%r206}, {%r187,%r188};
	// end inline asm
	add.s64 	%rd20, %rd34, -64;
	// begin inline asm
	cp.async.cg.shared.global [%r552], [%rd20], 16, %r547;
	// end inline asm
	add.s64 	%rd21, %rd33, -64;
	// begin inline asm
	cp.async.cg.shared.global [%r557], [%rd21], 16, %r547;
	// end inline asm
	// begin inline asm
	cp.async.wait_all;
	// end inline asm
	bar.sync 	0;
	// begin inline asm
	ldmatrix.sync.aligned.x4.m8n8.shared.b16 {%r268, %r269, %r270, %r271}, [%r552];
	// end inline asm
	// begin inline asm
	ldmatrix.sync.aligned.x4.m8n8.shared.b16 {%r273, %r274, %r275, %r276}, [%r557];
	// end inline asm
	// begin inline asm
	mma.sync.aligned.m16n8k8.row.col.f16.f16.f16.f16 {%r278,%r279}, {%r268,%r269}, {%r273}, {%r208,%r209};
	// end inline asm
	// begin inline asm
	mma.sync.aligned.m16n8k8.row.col.f16.f16.f16.f16 {%r285,%r286}, {%r268,%r269}, {%r274}, {%r215,%r216};
	// end inline asm
	// begin inline asm
	mma.sync.aligned.m16n8k8.row.col.f16.f16.f16.f16 {%r292,%r293}, {%r268,%r269}, {%r275}, {%r222,%r223};
	// end inline asm
	// begin inline asm
	mma.sync.aligned.m16n8k8.row.col.f16.f16.f16.f16 {%r299,%r300}, {%r268,%r269}, {%r276}, {%r229,%r230};
	// end inline asm
	// begin inline asm
	mma.sync.aligned.m16n8k8.row.col.f16.f16.f16.f16 {%r306,%r307}, {%r270,%r271}, {%r273}, {%r236,%r237};
	// end inline asm
	// begin inline asm
	mma.sync.aligned.m16n8k8.row.col.f16.f16.f16.f16 {%r313,%r314}, {%r270,%r271}, {%r274}, {%r243,%r244};
	// end inline asm
	// begin inline asm
	mma.sync.aligned.m16n8k8.row.col.f16.f16.f16.f16 {%r320,%r321}, {%r270,%r271}, {%r275}, {%r250,%r251};
	// end inline asm
	// begin inline asm
	mma.sync.aligned.m16n8k8.row.col.f16.f16.f16.f16 {%r327,%r328}, {%r270,%r271}, {%r276}, {%r257,%r258};
	// end inline asm
	add.s64 	%rd22, %rd34, -48;
	// begin inline asm
	cp.async.cg.shared.global [%r4], [%rd22], 16, %r547;
	// end inline asm
	add.s64 	%rd23, %rd33, -48;
	// begin inline asm
	cp.async.cg.shared.global [%r5], [%rd23], 16, %r547;
	// end inline asm
	// begin inline asm
	cp.async.wait_all;
	// end inline asm
	bar.sync 	0;
	// begin inline asm
	ldmatrix.sync.aligned.x4.m8n8.shared.b16 {%r338, %r339, %r340, %r341}, [%r4];
	// end inline asm
	// begin inline asm
	ldmatrix.sync.aligned.x4.m8n8.shared.b16 {%r343, %r344, %r345, %r346}, [%r5];
	// end inline asm
	// begin inline asm
	mma.sync.aligned.m16n8k8.row.col.f16.f16.f16.f16 {%r348,%r349}, {%r338,%r339}, {%r343}, {%r278,%r279};
	// end inline asm
	// begin inline asm
	mma.sync.aligned.m16n8k8.row.col.f16.f16.f16.f16 {%r355,%r356}, {%r338,%r339}, {%r344}, {%r285,%r286};
	// end inline asm
	// begin inline asm
	mma.sync.aligned.m16n8k8.row.col.f16.f16.f16.f16 {%r362,%r363}, {%r338,%r339}, {%r345}, {%r292,%r293};
	// end inline asm
	// begin inline asm
	mma.sync.aligned.m16n8k8.row.col.f16.f16.f16.f16 {%r369,%r370}, {%r338,%r339}, {%r346}, {%r299,%r300};
	// end inline asm
	// begin inline asm
	mma.sync.aligned.m16n8k8.row.col.f16.f16.f16.f16 {%r376,%r377}, {%r340,%r341}, {%r343}, {%r306,%r307};
	// end inline asm
	// begin inline asm
	mma.sync.aligned.m16n8k8.row.col.f16.f16.f16.f16 {%r383,%r384}, {%r340,%r341}, {%r344}, {%r313,%r314};
	// end inline asm
	// begin inline asm
	mma.sync.aligned.m16n8k8.row.col.f16.f16.f16.f16 {%r390,%r391}, {%r340,%r341}, {%r345}, {%r320,%r321};
	// end inline asm
	// begin inline asm
	mma.sync.aligned.m16n8k8.row.col.f16.f16.f16.f16 {%r397,%r398}, {%r340,%r341}, {%r346}, {%r327,%r328};
	// end inline asm
	add.s64 	%rd24, %rd34, -32;
	// begin inline asm
	cp.async.cg.shared.global [%r6], [%rd24], 16, %r547;
	// end inline asm
	add.s64 	%rd25, %rd33, -32;
	// begin inline asm
	cp.async.cg.shared.global [%r7], [%rd25], 16, %r547;
	// end inline asm
	// begin inline asm
	cp.async.wait_all;
	// end inline asm
	bar.sync 	0;
	// begin inline asm
	ldmatrix.sync.aligned.x4.m8n8.shared.b16 {%r408, %r409, %r410, %r411}, [%r6];
	// end inline asm
	// begin inline asm
	ldmatrix.sync.aligned.x4.m8n8.shared.b16 {%r413, %r414, %r415, %r416}, [%r7];
	// end inline asm
	// begin inline asm
	mma.sync.aligned.m16n8k8.row.col.f16.f16.f16.f16 {%r418,%r419}, {%r408,%r409}, {%r413}, {%r348,%r349};
	// end inline asm
	// begin inline asm
	mma.sync.aligned.m16n8k8.row.col.f16.f16.f16.f16 {%r425,%r426}, {%r408,%r409}, {%r414}, {%r355,%r356};
	// end inline asm
	// begin inline asm
	mma.sync.aligned.m16n8k8.row.col.f16.f16.f16.f16 {%r432,%r433}, {%r408,%r409}, {%r415}, {%r362,%r363};
	// end inline asm
	// begin inline asm
	mma.sync.aligned.m16n8k8.row.col.f16.f16.f16.f16 {%r439,%r440}, {%r408,%r409}, {%r416}, {%r369,%r370};
	// end inline asm
	// begin inline asm
	mma.sync.aligned.m16n8k8.row.col.f16.f16.f16.f16 {%r446,%r447}, {%r410,%r411}, {%r413}, {%r376,%r377};
	// end inline asm
	// begin inline asm
	mma.sync.aligned.m16n8k8.row.col.f16.f16.f16.f16 {%r453,%r454}, {%r410,%r411}, {%r414}, {%r383,%r384};
	// end inline asm
	// begin inline asm
	mma.sync.aligned.m16n8k8.row.col.f16.f16.f16.f16 {%r460,%r461}, {%r410,%r411}, {%r415}, {%r390,%r391};
	// end inline asm
	// begin inline asm
	mma.sync.aligned.m16n8k8.row.col.f16.f16.f16.f16 {%r467,%r468}, {%r410,%r411}, {%r416}, {%r397,%r398};
	// end inline asm
	add.s64 	%rd26, %rd34, -16;
	// begin inline asm
	cp.async.cg.shared.global [%r8], [%rd26], 16, %r547;
	// end inline asm
	add.s64 	%rd27, %rd33, -16;
	// begin inline asm
	cp.async.cg.shared.global [%r9], [%rd27], 16, %r547;
	// end inline asm
	// begin inline asm
	cp.async.wait_all;
	// end inline asm
	bar.sync 	0;
	// begin inline asm
	ldmatrix.sync.aligned.x4.m8n8.shared.b16 {%r478, %r479, %r480, %r481}, [%r8];
	// end inline asm
	// begin inline asm
	ldmatrix.sync.aligned.x4.m8n8.shared.b16 {%r483, %r484, %r485, %r486}, [%r9];
	// end inline asm
	// begin inline asm
	mma.sync.aligned.m16n8k8.row.col.f16.f16.f16.f16 {%r488,%r489}, {%r478,%r479}, {%r483}, {%r418,%r419};
	// end inline asm
	// begin inline asm
	mma.sync.aligned.m16n8k8.row.col.f16.f16.f16.f16 {%r495,%r496}, {%r478,%r479}, {%r484}, {%r425,%r426};
	// end inline asm
	// begin inline asm
	mma.sync.aligned.m16n8k8.row.col.f16.f16.f16.f16 {%r502,%r503}, {%r478,%r479}, {%r485}, {%r432,%r433};
	// end inline asm
	// begin inline asm
	mma.sync.aligned.m16n8k8.row.col.f16.f16.f16.f16 {%r509,%r510}, {%r478,%r479}, {%r486}, {%r439,%r440};
	// end inline asm
	// begin inline asm
	mma.sync.aligned.m16n8k8.row.col.f16.f16.f16.f16 {%r516,%r517}, {%r480,%r481}, {%r483}, {%r446,%r447};
	// end inline asm
	// begin inline asm
	mma.sync.aligned.m16n8k8.row.col.f16.f16.f16.f16 {%r523,%r524}, {%r480,%r481}, {%r484}, {%r453,%r454};
	// end inline asm
	// begin inline asm
	mma.sync.aligned.m16n8k8.row.col.f16.f16.f16.f16 {%r530,%r531}, {%r480,%r481}, {%r485}, {%r460,%r461};
	// end inline asm
	// begin inline asm
	mma.sync.aligned.m16n8k8.row.col.f16.f16.f16.f16 {%r537,%r538}, {%r480,%r481}, {%r486}, {%r467,%r468};
	// end inline asm
	// begin inline asm
	cp.async.cg.shared.global [%r552], [%rd34], 16, %r547;
	// end inline asm
	// begin inline asm
	cp.async.cg.shared.global [%r557], [%rd33], 16, %r547;
	// end inline asm
	// begin inline asm
	cp.async.wait_all;
	// end inline asm
	bar.sync 	0;
	// begin inline asm
	ldmatrix.sync.aligned.x4.m8n8.shared.b16 {%r548, %r549, %r550, %r551}, [%r552];
	// end inline asm
	// begin inline asm
	ldmatrix.sync.aligned.x4.m8n8.shared.b16 {%r553, %r554, %r555, %r556}, [%r557];
	// end inline asm
	// begin inline asm
	mma.sync.aligned.m16n8k8.row.col.f16.f16.f16.f16 {%r627,%r626}, {%r548,%r549}, {%r553}, {%r488,%r489};
	// end inline asm
	// begin inline asm
	mma.sync.aligned.m16n8k8.row.col.f16.f16.f16.f16 {%r625,%r624}, {%r548,%r549}, {%r554}, {%r495,%r496};
	// end inline asm
	// begin inline asm
	mma.sync.aligned.m16n8k8.row.col.f16.f16.f16.f16 {%r623,%r622}, {%r548,%r549}, {%r555}, {%r502,%r503};
	// end inline asm
	// begin inline asm
	mma.sync.aligned.m16n8k8.row.col.f16.f16.f16.f16 {%r621,%r620}, {%r548,%r549}, {%r556}, {%r509,%r510};
	// end inline asm
	// begin inline asm
	mma.sync.aligned.m16n8k8.row.col.f16.f16.f16.f16 {%r628,%r629}, {%r550,%r551}, {%r553}, {%r516,%r517};
	// end inline asm
	// begin inline asm
	mma.sync.aligned.m16n8k8.row.col.f16.f16.f16.f16 {%r630,%r631}, {%r550,%r551}, {%r554}, {%r523,%r524};
	// end inline asm
	// begin inline asm
	mma.sync.aligned.m16n8k8.row.col.f16.f16.f16.f16 {%r632,%r633}, {%r550,%r551}, {%r555}, {%r530,%r531};
	// end inline asm
	// begin inline asm
	mma.sync.aligned.m16n8k8.row.col.f16.f16.f16.f16 {%r634,%r635}, {%r550,%r551}, {%r556}, {%r537,%r538};
	// end inline asm
	add.s32 	%r43, %r636, 64;
	add.s64 	%rd34, %rd34, 128;
	add.s64 	%rd33, %rd33, 128;
	setp.lt.u32 	%p1, %r636, 256;
	mov.u32 	%r636, %r43;
	@%p1 bra 	$L__BB0_1;
	cvta.to.global.u64 	%rd30, %rd7;
	shr.u32 	%r614, %r1, 2;
	add.s32 	%r615, %r614, %r2;
	shl.b32 	%r616, %r1, 1;
	and.b32  	%r617, %r616, 6;
	add.s32 	%r618, %r617, %r3;
	mad.lo.s32 	%r619, %r615, 320, %r618;
	mul.wide.s32 	%rd31, %r619, 2;
	add.s64 	%rd32, %rd30, %rd31;
	st.global.u32 	[%rd32], %r627;
	st.global.u32 	[%rd32+5120], %r626;
	st.global.u32 	[%rd32+16], %r625;
	st.global.u32 	[%rd32+5136], %r624;
	st.global.u32 	[%rd32+32], %r623;
	st.global.u32 	[%rd32+5152], %r622;
	st.global.u32 	[%rd32+48], %r621;
	st.global.u32 	[%rd32+5168], %r620;
	st.global.u32 	[%rd32+10240], %r628;
	st.global.u32 	[%rd32+15360], %r629;
	st.global.u32 	[%rd32+10256], %r630;
	st.global.u32 	[%rd32+15376], %r631;
	st.global.u32 	[%rd32+10272], %r632;
	st.global.u32 	[%rd32+15392], %r633;
	st.global.u32 	[%rd32+10288], %r634;
	st.global.u32 	[%rd32+15408], %r635;
	ret;

}
	// .globl	_Z6arangeP6__halfi
.visible .entry _Z6arangeP6__halfi(
	.param .u64 .ptr .align 1 _Z6arangeP6__halfi_param_0,
	.param .u32 _Z6arangeP6__halfi_param_1
)
{
	.local .align 4 .b8 	__local_depot1[4];
	.reg .b64 	%SP;
	.reg .b64 	%SPL;
	.reg .pred 	%p<2>;
	.reg .b16 	%rs<2>;
	.reg .b32 	%r<15>;
	.reg .b32 	%f<3>;
	.reg .b64 	%rd<6>;

	mov.u64 	%SPL, __local_depot1;
	cvta.local.u64 	%SP, %SPL;
	ld.param.u64 	%rd1, [_Z6arangeP6__halfi_param_0];
	ld.param.u32 	%r2, [_Z6arangeP6__halfi_param_1];
	mov.u32 	%r3, %tid.x;
	mov.u32 	%r4, %ntid.x;
	mov.u32 	%r5, %ctaid.x;
	mad.lo.s32 	%r1, %r4, %r5, %r3;
	setp.ge.s32 	%p1, %r1, %r2;
	@%p1 bra 	$L__BB1_2;
	cvta.to.global.u64 	%rd2, %rd1;
	add.u64 	%rd3, %SP, 0;
	cvt.u32.u64 	%r6, %rd3;
	shl.b32 	%r7, %r1, 13;
	shl.b32 	%r8, %r6, 5;
	xor.b32  	%r9, %r7, %r8;
	xor.b32  	%r10, %r9, 1771364097;
	mul.hi.u32 	%r11, %r10, 1374389535;
	shr.u32 	%r12, %r11, 5;
	mul.lo.s32 	%r13, %r12, 100;
	sub.s32 	%r14, %r10, %r13;
	mul.wide.s32 	%rd4, %r1, 2;
	add.s64 	%rd5, %rd2, %rd4;
	cvt.rn.f32.u32 	%f2, %r14;
	div.rn.f32 	%f1, %f2, 0f447A0000;
	// begin inline asm
	{  cvt.rn.f16.f32 %rs1, %f1;}

	// end inline asm
	st.global.u16 	[%rd5], %rs1;
$L__BB1_2:
	ret;

}
	// .globl	_ZN3cub18CUB_300001_SM_10006detail11EmptyKernelIvEEvv
.visible .entry _ZN3cub18CUB_300001_SM_10006detail11EmptyKernelIvEEvv()
{


	ret;

}


// ===== COMPILED SASS (sm_100) =====

	.target	sm_100

	.elftype	@"ET_EXEC"


//--------------------- .note.nv.tkinfo           --------------------------
	.section	.note.nv.tkinfo,"",@"SHT_NOTE"
	.sectionflags	@"SHF_NOTE_NV_TKINFO"
	.tkinfo
        /*0018*/ 	.word	0x00000002
        /*0030*/ 	.string	""
        /*0030*/ 	.string	"ptxas"
        /*0030*/ 	.string	"Cuda compilation tools, release 13.0, V13.0.88"
        /*0030*/ 	.string	"Build cuda_13.0.r13.0/compiler.36424714_0"
        /*0030*/ 	.string	"-arch sm_100 -m 64 "



//--------------------- .note.nv.cuinfo           --------------------------
	.section	.note.nv.cuinfo,"",@"SHT_NOTE"
	.sectionflags	@"SHF_NOTE_NV_CUINFO"
        /*0018*/ 	.short	0x0002
        /*001a*/ 	.short	0x0064
        /*001c*/ 	.short	0x0082
	.zero		2


//--------------------- .nv.info                  --------------------------
	.section	.nv.info,"",@"SHT_CUDA_INFO"
	.align	4


	//----- nvinfo : EIATTR_REGCOUNT
	.align		4
        /*0000*/ 	.byte	0x04, 0x2f
        /*0002*/ 	.short	(.L_46 - .L_45)
	.align		4
.L_45:
        /*0004*/ 	.word	index@(_Z4gemmP6__halfS0_S0_)
        /*0008*/ 	.word	0x00000024


	//----- nvinfo : EIATTR_FRAME_SIZE
	.align		4
.L_46:
        /*000c*/ 	.byte	0x04, 0x11
        /*000e*/ 	.short	(.L_48 - .L_47)
	.align		4
.L_47:
        /*0010*/ 	.word	index@(_Z4gemmP6__halfS0_S0_)
        /*0014*/ 	.word	0x00000000


	//----- nvinfo : EIATTR_REGCOUNT
	.align		4
.L_48:
        /*0018*/ 	.byte	0x04, 0x2f
        /*001a*/ 	.short	(.L_50 - .L_49)
	.align		4
.L_49:
        /*001c*/ 	.word	index@(_Z6arangeP6__halfi)
        /*0020*/ 	.word	0x0000000e


	//----- nvinfo : EIATTR_FRAME_SIZE
	.align		4
.L_50:
        /*0024*/ 	.byte	0x04, 0x11
        /*0026*/ 	.short	(.L_52 - .L_51)
	.align		4
.L_51:
        /*0028*/ 	.word	index@($__internal_0_$__cuda_sm3x_div_rn_noftz_f32_slowpath)
        /*002c*/ 	.word	0x00000008


	//----- nvinfo : EIATTR_FRAME_SIZE
	.align		4
.L_52:
        /*0030*/ 	.byte	0x04, 0x11
        /*0032*/ 	.short	(.L_54 - .L_53)
	.align		4
.L_53:
        /*0034*/ 	.word	index@(_Z6arangeP6__halfi)
        /*0038*/ 	.word	0x00000008


	//----- nvinfo : EIATTR_REGCOUNT
	.align		4
.L_54:
        /*003c*/ 	.byte	0x04, 0x2f
        /*003e*/ 	.short	(.L_56 - .L_55)
	.align		4
.L_55:
        /*0040*/ 	.word	index@(_ZN3cub18CUB_300001_SM_10006detail11EmptyKernelIvEEvv)
        /*0044*/ 	.word	0x00000004


	//----- nvinfo : EIATTR_FRAME_SIZE
	.align		4
.L_56:
        /*0048*/ 	.byte	0x04, 0x11
        /*004a*/ 	.short	(.L_58 - .L_57)
	.align		4
.L_57:
        /*004c*/ 	.word	index@(_ZN3cub18CUB_300001_SM_10006detail11EmptyKernelIvEEvv)
        /*0050*/ 	.word	0x00000000


	//----- nvinfo : EIATTR_MIN_STACK_SIZE
	.align		4
.L_58:
        /*0054*/ 	.byte	0x04, 0x12
        /*0056*/ 	.short	(.L_60 - .L_59)
	.align		4
.L_59:
        /*0058*/ 	.word	index@(_ZN3cub18CUB_300001_SM_10006detail11EmptyKernelIvEEvv)
        /*005c*/ 	.word	0x00000000


	//----- nvinfo : EIATTR_MIN_STACK_SIZE
	.align		4
.L_60:
        /*0060*/ 	.byte	0x04, 0x12
        /*0062*/ 	.short	(.L_62 - .L_61)
	.align		4
.L_61:
        /*0064*/ 	.word	index@(_Z6arangeP6__halfi)
        /*0068*/ 	.word	0x00000008


	//----- nvinfo : EIATTR_MIN_STACK_SIZE
	.align		4
.L_62:
        /*006c*/ 	.byte	0x04, 0x12
        /*006e*/ 	.short	(.L_64 - .L_63)
	.align		4
.L_63:
        /*0070*/ 	.word	index@(_Z4gemmP6__halfS0_S0_)
        /*0074*/ 	.word	0x00000000
.L_64:


//--------------------- .nv.compat                --------------------------
	.section	.nv.compat,"",@"SHT_CUDA_COMPAT_INFO"
	.align	4
        /*0000*/ 	.byte	0x02, 0x09, 0x00, 0x00, 0x02, 0x02, 0x01, 0x00, 0x02, 0x05, 0x05, 0x00, 0x03, 0x07, 0x01, 0x01
        /*0010*/ 	.byte	0x02, 0x03, 0x00, 0x00, 0x02, 0x06, 0x01, 0x00, 0x04, 0x0b, 0x08, 0x00, 0x01, 0x00, 0x00, 0x00
        /*0020*/ 	.byte	0x00, 0x00, 0x00, 0x00


//--------------------- .nv.info._ZN3cub18CUB_300001_SM_10006detail11EmptyKernelIvEEvv --------------------------
	.section	.nv.info._ZN3cub18CUB_300001_SM_10006detail11EmptyKernelIvEEvv,"",@"SHT_CUDA_INFO"
	.sectionflags	@""
	.align	4


	//----- nvinfo : EIATTR_CUDA_API_VERSION
	.align		4
        /*0000*/ 	.byte	0x04, 0x37
        /*0002*/ 	.short	(.L_66 - .L_65)
.L_65:
        /*0004*/ 	.word	0x00000082


	//----- nvinfo : EIATTR_SPARSE_MMA_MASK
	.align		4
.L_66:
        /*0008*/ 	.byte	0x03, 0x50
        /*000a*/ 	.short	0x0000


	//----- nvinfo : EIATTR_MAXREG_COUNT
	.align		4
        /*000c*/ 	.byte	0x03, 0x1b
        /*000e*/ 	.short	0x00ff


	//----- nvinfo : EIATTR_MERCURY_ISA_VERSION
	.align		4
        /*0010*/ 	.byte	0x03, 0x5f
        /*0012*/ 	.short	0x0101


	//----- nvinfo : EIATTR_VRC_CTA_INIT_COUNT
	.align		4
        /*0014*/ 	.byte	0x02, 0x4a
	.zero		1
	.zero		1


	//----- nvinfo : EIATTR_EXIT_INSTR_OFFSETS
	.align		4
        /*0018*/ 	.byte	0x04, 0x1c
        /*001a*/ 	.short	(.L_68 - .L_67)


	//   ....[0]....
.L_67:
        /*001c*/ 	.word	0x00000010


	//----- nvinfo : EIATTR_SW_WAR
	.align		4
.L_68:
        /*0020*/ 	.byte	0x04, 0x36
        /*0022*/ 	.short	(.L_70 - .L_69)
.L_69:
        /*0024*/ 	.word	0x00000008
.L_70:


//--------------------- .nv.info._Z6arangeP6__halfi --------------------------
	.section	.nv.info._Z6arangeP6__halfi,"",@"SHT_CUDA_INFO"
	.sectionflags	@""
	.align	4


	//----- nvinfo : EIATTR_CUDA_API_VERSION
	.align		4
        /*0000*/ 	.byte	0x04, 0x37
        /*0002*/ 	.short	(.L_72 - .L_71)
.L_71:
        /*0004*/ 	.word	0x00000082


	//----- nvinfo : EIATTR_KPARAM_INFO
	.align		4
.L_72:
        /*0008*/ 	.byte	0x04, 0x17
        /*000a*/ 	.short	(.L_74 - .L_73)
.L_73:
        /*000c*/ 	.word	0x00000000
        /*0010*/ 	.short	0x0001
        /*0012*/ 	.short	0x0008
        /*0014*/ 	.byte	0x00, 0xf0, 0x11, 0x00


	//----- nvinfo : EIATTR_KPARAM_INFO
	.align		4
.L_74:
        /*0018*/ 	.byte	0x04, 0x17
        /*001a*/ 	.short	(.L_76 - .L_75)
.L_75:
        /*001c*/ 	.word	0x00000000
        /*0020*/ 	.short	0x0000
        /*0022*/ 	.short	0x0000
        /*0024*/ 	.byte	0x00, 0xf5, 0x21, 0x00


	//----- nvinfo : EIATTR_SPARSE_MMA_MASK
	.align		4
.L_76:
        /*0028*/ 	.byte	0x03, 0x50
        /*002a*/ 	.short	0x0000


	//----- nvinfo : EIATTR_MAXREG_COUNT
	.align		4
        /*002c*/ 	.byte	0x03, 0x1b
        /*002e*/ 	.short	0x00ff


	//----- nvinfo : EIATTR_MERCURY_ISA_VERSION
	.align		4
        /*0030*/ 	.byte	0x03, 0x5f
        /*0032*/ 	.short	0x0101


	//----- nvinfo : EIATTR_VRC_CTA_INIT_COUNT
	.align		4
        /*0034*/ 	.byte	0x02, 0x4a
	.zero		1
	.zero		1


	//----- nvinfo : EIATTR_EXIT_INSTR_OFFSETS
	.align		4
        /*0038*/ 	.byte	0x04, 0x1c
        /*003a*/ 	.short	(.L_78 - .L_77)


	//   ....[0]....
.L_77:
        /*003c*/ 	.word	0x00000080


	//   ....[1]....
        /*0040*/ 	.word	0x00000250


	//----- nvinfo : EIATTR_CRS_STACK_SIZE
	.align		4
.L_78:
        /*0044*/ 	.byte	0x04, 0x1e
        /*0046*/ 	.short	(.L_80 - .L_79)
.L_79:
        /*0048*/ 	.word	0x00000000


	//----- nvinfo : EIATTR_CBANK_PARAM_SIZE
	.align		4
.L_80:
        /*004c*/ 	.byte	0x03, 0x19
        /*004e*/ 	.short	0x000c


	//----- nvinfo : EIATTR_PARAM_CBANK
	.align		4
        /*0050*/ 	.byte	0x04, 0x0a
        /*0052*/ 	.short	(.L_82 - .L_81)
	.align		4
.L_81:
        /*0054*/ 	.word	index@(.nv.constant0._Z6arangeP6__halfi)
        /*0058*/ 	.short	0x0380
        /*005a*/ 	.short	0x000c


	//----- nvinfo : EIATTR_SW_WAR
	.align		4
.L_82:
        /*005c*/ 	.byte	0x04, 0x36
        /*005e*/ 	.short	(.L_84 - .L_83)
.L_83:
        /*0060*/ 	.word	0x00000008
.L_84:


//--------------------- .nv.info._Z4gemmP6__halfS0_S0_ --------------------------
	.section	.nv.info._Z4gemmP6__halfS0_S0_,"",@"SHT_CUDA_INFO"
	.sectionflags	@""
	.align	4


	//----- nvinfo : EIATTR_CUDA_API_VERSION
	.align		4
        /*0000*/ 	.byte	0x04, 0x37
        /*0002*/ 	.short	(.L_86 - .L_85)
.L_85:
        /*0004*/ 	.word	0x00000082


	//----- nvinfo : EIATTR_KPARAM_INFO
	.align		4
.L_86:
        /*0008*/ 	.byte	0x04, 0x17
        /*000a*/ 	.short	(.L_88 - .L_87)
.L_87:
        /*000c*/ 	.word	0x00000000
        /*0010*/ 	.short	0x0002
        /*0012*/ 	.short	0x0010
        /*0014*/ 	.byte	0x00, 0xf5, 0x21, 0x00


	//----- nvinfo : EIATTR_KPARAM_INFO
	.align		4
.L_88:
        /*0018*/ 	.byte	0x04, 0x17
        /*001a*/ 	.short	(.L_90 - .L_89)
.L_89:
        /*001c*/ 	.word	0x00000000
        /*0020*/ 	.short	0x0001
        /*0022*/ 	.short	0x0008
        /*0024*/ 	.byte	0x00, 0xf5, 0x21, 0x00


	//----- nvinfo : EIATTR_KPARAM_INFO
	.align		4
.L_90:
        /*0028*/ 	.byte	0x04, 0x17
        /*002a*/ 	.short	(.L_92 - .L_91)
.L_91:
        /*002c*/ 	.word	0x00000000
        /*0030*/ 	.short	0x0000
        /*0032*/ 	.short	0x0000
        /*0034*/ 	.byte	0x00, 0xf5, 0x21, 0x00


	//----- nvinfo : EIATTR_SPARSE_MMA_MASK
	.align		4
.L_92:
        /*0038*/ 	.byte	0x03, 0x50
        /*003a*/ 	.short	0x0000


	//----- nvinfo : EIATTR_MAXREG_COUNT
	.align		4
        /*003c*/ 	.byte	0x03, 0x1b
        /*003e*/ 	.short	0x00ff


	//----- nvinfo : EIATTR_NUM_BARRIERS
	.align		4
        /*0040*/ 	.byte	0x02, 0x4c
        /*0042*/ 	.byte	0x01
	.zero		1


	//----- nvinfo : EIATTR_MERCURY_ISA_VERSION
	.align		4
        /*0044*/ 	.byte	0x03, 0x5f
        /*0046*/ 	.short	0x0101


	//----- nvinfo : EIATTR_VRC_CTA_INIT_COUNT
	.align		4
        /*0048*/ 	.byte	0x02, 0x4a
	.zero		1
	.zero		1


	//----- nvinfo : EIATTR_EXIT_INSTR_OFFSETS
	.align		4
        /*004c*/ 	.byte	0x04, 0x1c
        /*004e*/ 	.short	(.L_94 - .L_93)


	//   ....[0]....
.L_93:
        /*0050*/ 	.word	0x00000d20


	//----- nvinfo : EIATTR_CBANK_PARAM_SIZE
	.align		4
.L_94:
        /*0054*/ 	.byte	0x03, 0x19
        /*0056*/ 	.short	0x0018


	//----- nvinfo : EIATTR_PARAM_CBANK
	.align		4
        /*0058*/ 	.byte	0x04, 0x0a
        /*005a*/ 	.short	(.L_96 - .L_95)
	.align		4
.L_95:
        /*005c*/ 	.word	index@(.nv.constant0._Z4gemmP6__halfS0_S0_)
        /*0060*/ 	.short	0x0380
        /*0062*/ 	.short	0x0018


	//----- nvinfo : EIATTR_SW_WAR
	.align		4
.L_96:
        /*0064*/ 	.byte	0x04, 0x36
        /*0066*/ 	.short	(.L_98 - .L_97)
.L_97:
        /*0068*/ 	.word	0x00000008
.L_98:


//--------------------- .nv.callgraph             --------------------------
	.section	.nv.callgraph,"",@"SHT_CUDA_CALLGRAPH"
	.align	4
	.sectionentsize	8
	.align		4
        /*0000*/ 	.word	0x00000000
	.align		4
        /*0004*/ 	.word	0xffffffff
	.align		4
        /*0008*/ 	.word	0x00000000
	.align		4
        /*000c*/ 	.word	0xfffffffe
	.align		4
        /*0010*/ 	.word	0x00000000
	.align		4
        /*0014*/ 	.word	0xfffffffd
	.align		4
        /*0018*/ 	.word	0x00000000
	.align		4
        /*001c*/ 	.word	0xfffffffc


//--------------------- .nv.constant4             --------------------------
	.section	.nv.constant4,"a",@progbits
	.align	8
	.align		8
.nv.constant4:
        /*0000*/ 	.dword	_ZN34_INTERNAL_24dbfbee_4_k_cu_c5d477f34cuda3std3__45__cpo5beginE
	.align		8
        /*0008*/ 	.dword	_ZN34_INTERNAL_24dbfbee_4_k_cu_c5d477f34cuda3std3__45__cpo3endE
	.align		8
        /*0010*/ 	.dword	_ZN34_INTERNAL_24dbfbee_4_k_cu_c5d477f34cuda3std3__45__cpo6cbeginE
	.align		8
        /*0018*/ 	.dword	_ZN34_INTERNAL_24dbfbee_4_k_cu_c5d477f34cuda3std3__45__cpo4cendE
	.align		8
        /*0020*/ 	.dword	_ZN34_INTERNAL_24dbfbee_4_k_cu_c5d477f34cuda3std3__45__cpo6rbeginE
	.align		8
        /*0028*/ 	.dword	_ZN34_INTERNAL_24dbfbee_4_k_cu_c5d477f34cuda3std3__45__cpo4rendE
	.align		8
        /*0030*/ 	.dword	_ZN34_INTERNAL_24dbfbee_4_k_cu_c5d477f34cuda3std3__45__cpo7crbeginE
	.align		8
        /*0038*/ 	.dword	_ZN34_INTERNAL_24dbfbee_4_k_cu_c5d477f34cuda3std3__45__cpo5crendE
	.align		8
        /*0040*/ 	.dword	_ZN34_INTERNAL_24dbfbee_4_k_cu_c5d477f34cuda3std3__436_GLOBAL__N__24dbfbee_4_k_cu_c5d477f36ignoreE
	.align		8
        /*0048*/ 	.dword	_ZN34_INTERNAL_24dbfbee_4_k_cu_c5d477f34cuda3std3__419piecewise_constructE
	.align		8
        /*0050*/ 	.dword	_ZN34_INTERNAL_24dbfbee_4_k_cu_c5d477f34cuda3std3__48in_placeE
	.align		8
        /*0058*/ 	.dword	_ZN34_INTERNAL_24dbfbee_4_k_cu_c5d477f34cuda3std3__420unreachable_sentinelE
	.align		8
        /*0060*/ 	.dword	_ZN34_INTERNAL_24dbfbee_4_k_cu_c5d477f34cuda3std3__47nulloptE
	.align		8
        /*0068*/ 	.dword	_ZN34_INTERNAL_24dbfbee_4_k_cu_c5d477f34cuda3std3__48unexpectE
	.align		8
        /*0070*/ 	.dword	_ZN34_INTERNAL_24dbfbee_4_k_cu_c5d477f34cuda3std6ranges3__45__cpo4swapE
	.align		8
        /*0078*/ 	.dword	_ZN34_INTERNAL_24dbfbee_4_k_cu_c5d477f34cuda3std6ranges3__45__cpo9iter_moveE
	.align		8
        /*0080*/ 	.dword	_ZN34_INTERNAL_24dbfbee_4_k_cu_c5d477f34cuda3std6ranges3__45__cpo5beginE
	.align		8
        /*0088*/ 	.dword	_ZN34_INTERNAL_24dbfbee_4_k_cu_c5d477f34cuda3std6ranges3__45__cpo3endE
	.align		8
        /*0090*/ 	.dword	_ZN34_INTERNAL_24dbfbee_4_k_cu_c5d477f34cuda3std6ranges3__45__cpo6cbeginE
	.align		8
        /*0098*/ 	.dword	_ZN34_INTERNAL_24dbfbee_4_k_cu_c5d477f34cuda3std6ranges3__45__cpo4cendE
	.align		8
        /*00a0*/ 	.dword	_ZN34_INTERNAL_24dbfbee_4_k_cu_c5d477f34cuda3std6ranges3__45__cpo7advanceE
	.align		8
        /*00a8*/ 	.dword	_ZN34_INTERNAL_24dbfbee_4_k_cu_c5d477f34cuda3std6ranges3__45__cpo9iter_swapE
	.align		8
        /*00b0*/ 	.dword	_ZN34_INTERNAL_24dbfbee_4_k_cu_c5d477f34cuda3std6ranges3__45__cpo4nextE
	.align		8
        /*00b8*/ 	.dword	_ZN34_INTERNAL_24dbfbee_4_k_cu_c5d477f34cuda3std6ranges3__45__cpo4prevE
	.align		8
        /*00c0*/ 	.dword	_ZN34_INTERNAL_24dbfbee_4_k_cu_c5d477f34cuda3std6ranges3__45__cpo4dataE
	.align		8
        /*00c8*/ 	.dword	_ZN34_INTERNAL_24dbfbee_4_k_cu_c5d477f34cuda3std6ranges3__45__cpo5cdataE
	.align		8
        /*00d0*/ 	.dword	_ZN34_INTERNAL_24dbfbee_4_k_cu_c5d477f34cuda3std6ranges3__45__cpo4sizeE
	.align		8
        /*00d8*/ 	.dword	_ZN34_INTERNAL_24dbfbee_4_k_cu_c5d477f34cuda3std6ranges3__45__cpo5ssizeE
	.align		8
        /*00e0*/ 	.dword	_ZN34_INTERNAL_24dbfbee_4_k_cu_c5d477f34cuda3std6ranges3__45__cpo8distanceE
	.align		8
        /*00e8*/ 	.dword	_ZN34_INTERNAL_24dbfbee_4_k_cu_c5d477f36thrust24THRUST_300001_SM_1000_NS8cuda_cub3parE
	.align		8
        /*00f0*/ 	.dword	_ZN34_INTERNAL_24dbfbee_4_k_cu_c5d477f36thrust24THRUST_300001_SM_1000_NS8cuda_cub10par_nosyncE
	.align		8
        /*00f8*/ 	.dword	_ZN34_INTERNAL_24dbfbee_4_k_cu_c5d477f36thrust24THRUST_300001_SM_1000_NS6system6detail10sequential3seqE
	.align		8
        /*0100*/ 	.dword	_ZN34_INTERNAL_24dbfbee_4_k_cu_c5d477f36thrust24THRUST_300001_SM_1000_NS6system3cpp3parE
	.align		8
        /*0108*/ 	.dword	_ZN34_INTERNAL_24dbfbee_4_k_cu_c5d477f36thrust24THRUST_300001_SM_1000_NS12placeholders2_1E
	.align		8
        /*0110*/ 	.dword	_ZN34_INTERNAL_24dbfbee_4_k_cu_c5d477f36thrust24THRUST_300001_SM_1000_NS12placeholders2_2E
	.align		8
        /*0118*/ 	.dword	_ZN34_INTERNAL_24dbfbee_4_k_cu_c5d477f36thrust24THRUST_300001_SM_1000_NS12placeholders2_3E
	.align		8
        /*0120*/ 	.dword	_ZN34_INTERNAL_24dbfbee_4_k_cu_c5d477f36thrust24THRUST_300001_SM_1000_NS12placeholders2_4E
	.align		8
        /*0128*/ 	.dword	_ZN34_INTERNAL_24dbfbee_4_k_cu_c5d477f36thrust24THRUST_300001_SM_1000_NS12placeholders2_5E
	.align		8
        /*0130*/ 	.dword	_ZN34_INTERNAL_24dbfbee_4_k_cu_c5d477f36thrust24THRUST_300001_SM_1000_NS12placeholders2_6E
	.align		8
        /*0138*/ 	.dword	_ZN34_INTERNAL_24dbfbee_4_k_cu_c5d477f36thrust24THRUST_300001_SM_1000_NS12placeholders2_7E
	.align		8
        /*0140*/ 	.dword	_ZN34_INTERNAL_24dbfbee_4_k_cu_c5d477f36thrust24THRUST_300001_SM_1000_NS12placeholders2_8E
	.align		8
        /*0148*/ 	.dword	_ZN34_INTERNAL_24dbfbee_4_k_cu_c5d477f36thrust24THRUST_300001_SM_1000_NS12placeholders2_9E
	.align		8
        /*0150*/ 	.dword	_ZN34_INTERNAL_24dbfbee_4_k_cu_c5d477f36thrust24THRUST_300001_SM_1000_NS12placeholders3_10E
	.align		8
        /*0158*/ 	.dword	_ZN34_INTERNAL_24dbfbee_4_k_cu_c5d477f36thrust24THRUST_300001_SM_1000_NS3seqE
	.align		8
        /*0160*/ 	.dword	_ZN34_INTERNAL_24dbfbee_4_k_cu_c5d477f36thrust24THRUST_300001_SM_1000_NS6deviceE


//--------------------- .text._ZN3cub18CUB_300001_SM_10006detail11EmptyKernelIvEEvv --------------------------
	.section	.text._ZN3cub18CUB_300001_SM_10006detail11EmptyKernelIvEEvv,"ax",@progbits
	.align	128
        .global         _ZN3cub18CUB_300001_SM_10006detail11EmptyKernelIvEEvv
        .type           _ZN3cub18CUB_300001_SM_10006detail11EmptyKernelIvEEvv,@function
        .size           _ZN3cub18CUB_300001_SM_10006detail11EmptyKernelIvEEvv,(.L_x_19 - _ZN3cub18CUB_300001_SM_10006detail11EmptyKernelIvEEvv)
        .other          _ZN3cub18CUB_300001_SM_10006detail11EmptyKernelIvEEvv,@"STO_CUDA_ENTRY STV_DEFAULT"
_ZN3cub18CUB_300001_SM_10006detail11EmptyKernelIvEEvv:
.text._ZN3cub18CUB_300001_SM_10006detail11EmptyKernelIvEEvv:
[----:B------:R-:W-:Y:S01]  /*0000*/  LDC R1, c[0x0][0x37c] ;  /* 0x0000df00ff017b82 */ /* 0x000fe20000000800 */
[----:B------:R-:W-:Y:S05]  /*0010*/  EXIT ;  /* 0x000000000000794d */ /* 0x000fea0003800000 */
.L_x_0:
[----:B------:R-:W-:-:S00]  /*0020*/  BRA `(.L_x_0) ;  /* 0xfffffffc00fc7947 */ /* 0x000fc0000383ffff */
[----:B------:R-:W-:-:S00]  /*0030*/  NOP ;  /* 0x0000000000007918 */ /* 0x000fc00000000000 */
        /* <DEDUP_REMOVED lines=12> */
.L_x_19:


//--------------------- .text._Z6arangeP6__halfi  --------------------------
	.section	.text._Z6arangeP6__halfi,"ax",@progbits
	.align	128
        .global         _Z6arangeP6__halfi
        .type           _Z6arangeP6__halfi,@function
        .size           _Z6arangeP6__halfi,(.L_x_18 - _Z6arangeP6__halfi)
        .other          _Z6arangeP6__halfi,@"STO_CUDA_ENTRY STV_DEFAULT"
_Z6arangeP6__halfi:
.text._Z6arangeP6__halfi:
[----:B------:R-:W0:Y:S01]  /*0000*/  LDC R1, c[0x0][0x37c] ;  /* 0x0000df00ff017b82 */ /* 0x000e220000000800 */
[----:B------:R-:W1:Y:S01]  /*0010*/  S2R R5, SR_TID.X ;  /* 0x0000000000057919 */ /* 0x000e620000002100 */
[----:B------:R-:W1:Y:S01]  /*0020*/  LDCU UR4, c[0x0][0x360] ;  /* 0x00006c00ff0477ac */ /* 0x000e620008000800 */
[----:B0-----:R-:W-:Y:S01]  /*0030*/  VIADD R1, R1, 0xfffffff8 ;  /* 0xfffffff801017836 */ /* 0x001fe20000000000 */
[----:B------:R-:W1:Y:S01]  /*0040*/  S2R R0, SR_CTAID.X ;  /* 0x0000000000007919 */ /* 0x000e620000002500 */
[----:B------:R-:W0:Y:S01]  /*0050*/  LDCU UR5, c[0x0][0x388] ;  /* 0x00007100ff0577ac */ /* 0x000e220008000800 */
[----:B-1----:R-:W-:-:S05]  /*0060*/  IMAD R5, R0, UR4, R5 ;  /* 0x0000000400057c24 */ /* 0x002fca000f8e0205 */
[----:B0-----:R-:W-:-:S13]  /*0070*/  ISETP.GE.AND P0, PT, R5, UR5, PT ;  /* 0x0000000505007c0c */ /* 0x001fda000bf06270 */
[----:B------:R-:W-:Y:S05]  /*0080*/  @P0 EXIT ;  /* 0x000000000000094d */ /* 0x000fea0003800000 */
[----:B------:R-:W0:Y:S01]  /*0090*/  LDCU UR4, c[0x0][0x2f8] ;  /* 0x00005f00ff0477ac */ /* 0x000e220008000800 */
[----:B------:R-:W-:Y:S01]  /*00a0*/  IMAD.SHL.U32 R0, R5, 0x2000, RZ ;  /* 0x0000200005007824 */ /* 0x000fe200078e00ff */
[----:B------:R-:W-:Y:S01]  /*00b0*/  BSSY.RECONVERGENT B1, `(.L_x_1) ;  /* 0x0000017000017945 */ /* 0x000fe20003800200 */
[----:B------:R-:W-:Y:S01]  /*00c0*/  IMAD.MOV.U32 R9, RZ, RZ, 0x3a83126f ;  /* 0x3a83126fff097424 */ /* 0x000fe200078e00ff */
[----:B------:R-:W1:Y:S01]  /*00d0*/  LDCU.64 UR6, c[0x0][0x358] ;  /* 0x00006b00ff0677ac */ /* 0x000e620008000a00 */
[----:B0-----:R-:W-:-:S04]  /*00e0*/  VIADD R3, R1, UR4 ;  /* 0x0000000401037c36 */ /* 0x001fc80008000000 */
[----:B------:R-:W-:-:S05]  /*00f0*/  IMAD.SHL.U32 R3, R3, 0x20, RZ ;  /* 0x0000002003037824 */ /* 0x000fca00078e00ff */
[----:B------:R-:W-:Y:S02]  /*0100*/  LOP3.LUT R0, R0, 0x6994df01, R3, 0x96, !PT ;  /* 0x6994df0100007812 */ /* 0x000fe400078e9603 */
[----:B------:R-:W0:Y:S03]  /*0110*/  LDC.64 R2, c[0x0][0x380] ;  /* 0x0000e000ff027b82 */ /* 0x000e260000000a00 */
[----:B------:R-:W-:-:S05]  /*0120*/  IMAD.HI.U32 R4, R0, 0x51eb851f, RZ ;  /* 0x51eb851f00047827 */ /* 0x000fca00078e00ff */
[----:B------:R-:W-:Y:S01]  /*0130*/  SHF.R.U32.HI R7, RZ, 0x5, R4 ;  /* 0x00000005ff077819 */ /* 0x000fe20000011604 */
[----:B------:R-:W-:-:S04]  /*0140*/  IMAD.MOV.U32 R4, RZ, RZ, 0x447a0000 ;  /* 0x447a0000ff047424 */ /* 0x000fc800078e00ff */
[----:B------:R-:W-:Y:S02]  /*0150*/  IMAD R0, R7, -0x64, R0 ;  /* 0xffffff9c07007824 */ /* 0x000fe400078e0200 */
[----:B------:R-:W-:-:S03]  /*0160*/  FFMA R4, R9, -R4, 1 ;  /* 0x3f80000009047423 */ /* 0x000fc60000000804 */
[----:B------:R-:W-:Y:S01]  /*0170*/  I2FP.F32.U32 R0, R0 ;  /* 0x0000000000007245 */ /* 0x000fe20000201000 */
[----:B------:R-:W-:-:S03]  /*0180*/  FFMA R7, R4, R9, 0.0010000000474974513054 ;  /* 0x3a83126f04077423 */ /* 0x000fc60000000009 */
[----:B------:R-:W2:Y:S01]  /*0190*/  FCHK P0, R0, 1000 ;  /* 0x447a000000007902 */ /* 0x000ea20000000000 */
[----:B------:R-:W-:Y:S01]  /*01a0*/  FFMA R4, R0, R7, RZ ;  /* 0x0000000700047223 */ /* 0x000fe200000000ff */
[----:B0-----:R-:W-:-:S04]  /*01b0*/  IMAD.WIDE R2, R5, 0x2, R2 ;  /* 0x0000000205027825 */ /* 0x001fc800078e0202 */
[----:B------:R-:W-:-:S04]  /*01c0*/  FFMA R6, R4, -1000, R0 ;  /* 0xc47a000004067823 */ /* 0x000fc80000000000 */
[----:B------:R-:W-:Y:S01]  /*01d0*/  FFMA R4, R7, R6, R4 ;  /* 0x0000000607047223 */ /* 0x000fe20000000004 */
[----:B-12---:R-:W-:Y:S06]  /*01e0*/  @!P0 BRA `(.L_x_2) ;  /* 0x00000000000c8947 */ /* 0x006fec0003800000 */
[----:B------:R-:W-:-:S07]  /*01f0*/  MOV R4, 0x210 ;  /* 0x0000021000047802 */ /* 0x000fce0000000f00 */
[----:B------:R-:W-:Y:S05]  /*0200*/  CALL.REL.NOINC `($__internal_0_$__cuda_sm3x_div_rn_noftz_f32_slowpath) ;  /* 0x0000000000147944 */ /* 0x000fea0003c00000 */
[----:B------:R-:W-:-:S07]  /*0210*/  IMAD.MOV.U32 R4, RZ, RZ, R6 ;  /* 0x000000ffff047224 */ /* 0x000fce00078e0006 */
.L_x_2:
[----:B------:R-:W-:Y:S05]  /*0220*/  BSYNC.RECONVERGENT B1 ;  /* 0x0000000000017941 */ /* 0x000fea0003800200 */
.L_x_1:
[----:B------:R-:W-:-:S05]  /*0230*/  F2FP.F16.F32.PACK_AB R4, RZ, R4 ;  /* 0x00000004ff04723e */ /* 0x000fca00000000ff */
[----:B------:R-:W-:Y:S01]  /*0240*/  STG.E.U16 desc[UR6][R2.64], R4 ;  /* 0x0000000402007986 */ /* 0x000fe2000c101506 */
[----:B------:R-:W-:Y:S05]  /*0250*/  EXIT ;  /* 0x000000000000794d */ /* 0x000fea0003800000 */
        .weak           $__internal_0_$__cuda_sm3x_div_rn_noftz_f32_slowpath
        .type           $__internal_0_$__cuda_sm3x_div_rn_noftz_f32_slowpath,@function
        .size           $__internal_0_$__cuda_sm3x_div_rn_noftz_f32_slowpath,(.L_x_18 - $__internal_0_$__cuda_sm3x_div_rn_noftz_f32_slowpath)
$__internal_0_$__cuda_sm3x_div_rn_noftz_f32_slowpath:
[--C-:B------:R-:W-:Y:S01]  /*0260*/  SHF.R.U32.HI R5, RZ, 0x17, R0.reuse ;  /* 0x00000017ff057819 */ /* 0x100fe20000011600 */
[----:B------:R-:W-:Y:S04]  /*0270*/  BSSY.RECONVERGENT B0, `(.L_x_3) ;  /* 0x000005c000007945 */ /* 0x000fe80003800200 */
[----:B------:R-:W-:Y:S01]  /*0280*/  BSSY.RELIABLE B2, `(.L_x_4) ;  /* 0x000001a000027945 */ /* 0x000fe20003800100 */
[----:B------:R-:W-:Y:S01]  /*0290*/  IMAD.MOV.U32 R6, RZ, RZ, R0 ;  /* 0x000000ffff067224 */ /* 0x000fe200078e0000 */
[----:B------:R-:W-:-:S05]  /*02a0*/  LOP3.LUT R5, R5, 0xff, RZ, 0xc0, !PT ;  /* 0x000000ff05057812 */ /* 0x000fca00078ec0ff */
[----:B------:R-:W-:-:S05]  /*02b0*/  VIADD R8, R5, 0xffffffff ;  /* 0xffffffff05087836 */ /* 0x000fca0000000000 */
[----:B------:R-:W-:-:S13]  /*02c0*/  ISETP.GT.U32.OR P0, PT, R8, 0xfd, !PT ;  /* 0x000000fd0800780c */ /* 0x000fda0007f04470 */
[----:B------:R-:W-:Y:S01]  /*02d0*/  @!P0 IMAD.MOV.U32 R7, RZ, RZ, RZ ;  /* 0x000000ffff078224 */ /* 0x000fe200078e00ff */
[----:B------:R-:W-:Y:S06]  /*02e0*/  @!P0 BRA `(.L_x_5) ;  /* 0x00000000004c8947 */ /* 0x000fec0003800000 */
[----:B------:R-:W-:-:S13]  /*02f0*/  FSETP.GTU.FTZ.AND P0, PT, |R0|, +INF , PT ;  /* 0x7f8000000000780b */ /* 0x000fda0003f1c200 */
[----:B------:R-:W-:Y:S05]  /*0300*/  @P0 BREAK.RELIABLE B2 ;  /* 0x0000000000020942 */ /* 0x000fea0003800100 */
[----:B------:R-:W-:Y:S05]  /*0310*/  @P0 BRA `(.L_x_6) ;  /* 0x0000000400400947 */ /* 0x000fea0003800000 */
[----:B------:R-:W-:-:S05]  /*0320*/  IMAD.MOV.U32 R7, RZ, RZ, 0x447a0000 ;  /* 0x447a0000ff077424 */ /* 0x000fca00078e00ff */
[----:B------:R-:W-:-:S13]  /*0330*/  LOP3.LUT P0, RZ, R7, 0x7fffffff, R6, 0xc8, !PT ;  /* 0x7fffffff07ff7812 */ /* 0x000fda000780c806 */
[----:B------:R-:W-:Y:S05]  /*0340*/  @!P0 BREAK.RELIABLE B2 ;  /* 0x0000000000028942 */ /* 0x000fea0003800100 */
[----:B------:R-:W-:Y:S05]  /*0350*/  @!P0 BRA `(.L_x_7) ;  /* 0x0000000400288947 */ /* 0x000fea0003800000 */
[----:B------:R-:W-:-:S13]  /*0360*/  LOP3.LUT P0, RZ, R6, 0x7fffffff, RZ, 0xc0, !PT ;  /* 0x7fffffff06ff7812 */ /* 0x000fda000780c0ff */
[----:B------:R-:W-:Y:S05]  /*0370*/  @!P0 BREAK.RELIABLE B2 ;  /* 0x0000000000028942 */ /* 0x000fea0003800100 */
[----:B------:R-:W-:Y:S05]  /*0380*/  @!P0 BRA `(.L_x_8) ;  /* 0x0000000400148947 */ /* 0x000fea0003800000 */
[----:B------:R-:W-:Y:S02]  /*0390*/  FSETP.NEU.FTZ.AND P0, PT, |R0|, +INF , PT ;  /* 0x7f8000000000780b */ /* 0x000fe40003f1d200 */
[----:B------:R-:W-:-:S04]  /*03a0*/  LOP3.LUT P1, RZ, R7, 0x7fffffff, RZ, 0xc0, !PT ;  /* 0x7fffffff07ff7812 */ /* 0x000fc8000782c0ff */
[----:B------:R-:W-:-:S13]  /*03b0*/  PLOP3.LUT P0, PT, P0, P1, PT, 0x2f, 0xf2 ;  /* 0x0000000000f2781c */ /* 0x000fda0000702577 */
[----:B------:R-:W-:Y:S05]  /*03c0*/  @P0 BREAK.RELIABLE B2 ;  /* 0x0000000000020942 */ /* 0x000fea0003800100 */
[----:B------:R-:W-:Y:S05]  /*03d0*/  @P0 BRA `(.L_x_9) ;  /* 0x0000000000f40947 */ /* 0x000fea0003800000 */
[----:B------:R-:W-:-:S13]  /*03e0*/  ISETP.GE.AND P0, PT, R8, RZ, PT ;  /* 0x000000ff0800720c */ /* 0x000fda0003f06270 */
[----:B------:R-:W-:Y:S02]  /*03f0*/  @P0 IMAD.MOV.U32 R7, RZ, RZ, RZ ;  /* 0x000000ffff070224 */ /* 0x000fe400078e00ff */
[----:B------:R-:W-:Y:S01]  /*0400*/  @!P0 FFMA R6, R0, 1.84467440737095516160e+19, RZ ;  /* 0x5f80000000068823 */ /* 0x000fe200000000ff */
[----:B------:R-:W-:-:S07]  /*0410*/  @!P0 IMAD.MOV.U32 R7, RZ, RZ, -0x40 ;  /* 0xffffffc0ff078424 */ /* 0x000fce00078e00ff */
.L_x_5:
[----:B------:R-:W-:Y:S05]  /*0420*/  BSYNC.RELIABLE B2 ;  /* 0x0000000000027941 */ /* 0x000fea0003800100 */
.L_x_4:
[----:B------:R-:W-:Y:S01]  /*0430*/  UMOV UR4, 0x447a0000 ;  /* 0x447a000000047882 */ /* 0x000fe20000000000 */
[----:B------:R-:W-:Y:S01]  /*0440*/  VIADD R5, R5, 0xffffff81 ;  /* 0xffffff8105057836 */ /* 0x000fe20000000000 */
[----:B------:R-:W-:Y:S01]  /*0450*/  UIADD3 UR4, UPT, UPT, UR4, -0x4800000, URZ ;  /* 0xfb80000004047890 */ /* 0x000fe2000fffe0ff */
[----:B------:R-:W-:Y:S02]  /*0460*/  BSSY.RECONVERGENT B2, `(.L_x_10) ;  /* 0x0000033000027945 */ /* 0x000fe40003800200 */
[----:B------:R-:W-:Y:S01]  /*0470*/  IMAD R0, R5, -0x800000, R6 ;  /* 0xff80000005007824 */ /* 0x000fe200078e0206 */
[----:B------:R-:W-:Y:S02]  /*0480*/  IADD3 R7, PT, PT, R7, -0x9, R5 ;  /* 0xfffffff707077810 */ /* 0x000fe40007ffe005 */
[----:B------:R-:W-:-:S03]  /*0490*/  FADD.FTZ R9, -RZ, -UR4 ;  /* 0x80000004ff097e21 */ /* 0x000fc60008010100 */
[----:B------:R-:W0:Y:S02]  /*04a0*/  MUFU.RCP R8, UR4 ;  /* 0x0000000400087d08 */ /* 0x000e240008001000 */
[----:B0-----:R-:W-:-:S04]  /*04b0*/  FFMA R11, R8, R9, 1 ;  /* 0x3f800000080b7423 */ /* 0x001fc80000000009 */
[----:B------:R-:W-:-:S04]  /*04c0*/  FFMA R11, R8, R11, R8 ;  /* 0x0000000b080b7223 */ /* 0x000fc80000000008 */
[----:B------:R-:W-:-:S04]  /*04d0*/  FFMA R6, R0, R11, RZ ;  /* 0x0000000b00067223 */ /* 0x000fc800000000ff */
[----:B------:R-:W-:-:S04]  /*04e0*/  FFMA R8, R9, R6, R0 ;  /* 0x0000000609087223 */ /* 0x000fc80000000000 */
[----:B------:R-:W-:-:S04]  /*04f0*/  FFMA R8, R11, R8, R6 ;  /* 0x000000080b087223 */ /* 0x000fc80000000006 */
[----:B------:R-:W-:-:S04]  /*0500*/  FFMA R9, R9, R8, R0 ;  /* 0x0000000809097223 */ /* 0x000fc80000000000 */
[----:B------:R-:W-:-:S05]  /*0510*/  FFMA R6, R11, R9, R8 ;  /* 0x000000090b067223 */ /* 0x000fca0000000008 */
[----:B------:R-:W-:-:S04]  /*0520*/  SHF.R.U32.HI R0, RZ, 0x17, R6 ;  /* 0x00000017ff007819 */ /* 0x000fc80000011606 */
[----:B------:R-:W-:-:S05]  /*0530*/  LOP3.LUT R0, R0, 0xff, RZ, 0xc0, !PT ;  /* 0x000000ff00007812 */ /* 0x000fca00078ec0ff */
[----:B------:R-:W-:-:S04]  /*0540*/  IMAD.IADD R10, R0, 0x1, R7 ;  /* 0x00000001000a7824 */ /* 0x000fc800078e0207 */
[----:B------:R-:W-:-:S05]  /*0550*/  VIADD R0, R10, 0xffffffff ;  /* 0xffffffff0a007836 */ /* 0x000fca0000000000 */
[----:B------:R-:W-:-:S13]  /*0560*/  ISETP.GE.U32.AND P0, PT, R0, 0xfe, PT ;  /* 0x000000fe0000780c */ /* 0x000fda0003f06070 */
[----:B------:R-:W-:Y:S05]  /*0570*/  @!P0 BRA `(.L_x_11) ;  /* 0x0000000000808947 */ /* 0x000fea0003800000 */
[----:B------:R-:W-:-:S13]  /*0580*/  ISETP.GT.AND P0, PT, R10, 0xfe, PT ;  /* 0x000000fe0a00780c */ /* 0x000fda0003f04270 */
[----:B------:R-:W-:Y:S05]  /*0590*/  @P0 BRA `(.L_x_12) ;  /* 0x00000000006c0947 */ /* 0x000fea0003800000 */
[----:B------:R-:W-:-:S13]  /*05a0*/  ISETP.GE.AND P0, PT, R10, 0x1, PT ;  /* 0x000000010a00780c */ /* 0x000fda0003f06270 */
[----:B------:R-:W-:Y:S05]  /*05b0*/  @P0 BRA `(.L_x_13) ;  /* 0x0000000000740947 */ /* 0x000fea0003800000 */
[----:B------:R-:W-:Y:S02]  /*05c0*/  ISETP.GE.AND P0, PT, R10, -0x18, PT ;  /* 0xffffffe80a00780c */ /* 0x000fe40003f06270 */
[----:B------:R-:W-:-:S11]  /*05d0*/  LOP3.LUT R6, R6, 0x80000000, RZ, 0xc0, !PT ;  /* 0x8000000006067812 */ /* 0x000fd600078ec0ff */
[----:B------:R-:W-:Y:S05]  /*05e0*/  @!P0 BRA `(.L_x_13) ;  /* 0x0000000000688947 */ /* 0x000fea0003800000 */
[CC--:B------:R-:W-:Y:S01]  /*05f0*/  FFMA.RZ R0, R11.reuse, R9.reuse, R8 ;  /* 0x000000090b007223 */ /* 0x0c0fe2000000c008 */
[----:B------:R-:W-:Y:S01]  /*0600*/  IMAD.MOV R7, RZ, RZ, -R10 ;  /* 0x000000ffff077224 */ /* 0x000fe200078e0a0a */
[C---:B------:R-:W-:Y:S02]  /*0610*/  ISETP.NE.AND P2, PT, R10.reuse, RZ, PT ;  /* 0x000000ff0a00720c */ /* 0x040fe40003f45270 */
[----:B------:R-:W-:Y:S02]  /*0620*/  ISETP.NE.AND P1, PT, R10, RZ, PT ;  /* 0x000000ff0a00720c */ /* 0x000fe40003f25270 */
[----:B------:R-:W-:Y:S01]  /*0630*/  LOP3.LUT R5, R0, 0x7fffff, RZ, 0xc0, !PT ;  /* 0x007fffff00057812 */ /* 0x000fe200078ec0ff */
[CCC-:B------:R-:W-:Y:S01]  /*0640*/  FFMA.RP R0, R11.reuse, R9.reuse, R8.reuse ;  /* 0x000000090b007223 */ /* 0x1c0fe20000008008 */
[----:B------:R-:W-:Y:S01]  /*0650*/  FFMA.RM R11, R11, R9, R8 ;  /* 0x000000090b0b7223 */ /* 0x000fe20000004008 */
[----:B------:R-:W-:Y:S01]  /*0660*/  VIADD R8, R10, 0x20 ;  /* 0x000000200a087836 */ /* 0x000fe20000000000 */
[----:B------:R-:W-:-:S03]  /*0670*/  LOP3.LUT R5, R5, 0x800000, RZ, 0xfc, !PT ;  /* 0x0080000005057812 */ /* 0x000fc600078efcff */
[----:B------:R-:W-:Y:S02]  /*0680*/  FSETP.NEU.FTZ.AND P0, PT, R0, R11, PT ;  /* 0x0000000b0000720b */ /* 0x000fe40003f1d000 */
[----:B------:R-:W-:Y:S02]  /*0690*/  SHF.L.U32 R8, R5, R8, RZ ;  /* 0x0000000805087219 */ /* 0x000fe400000006ff */
[----:B------:R-:W-:Y:S02]  /*06a0*/  SEL R0, R7, RZ, P2 ;  /* 0x000000ff07007207 */ /* 0x000fe40001000000 */
[----:B------:R-:W-:Y:S02]  /*06b0*/  ISETP.NE.AND P1, PT, R8, RZ, P1 ;  /* 0x000000ff0800720c */ /* 0x000fe40000f25270 */
[----:B------:R-:W-:Y:S02]  /*06c0*/  SHF.R.U32.HI R0, RZ, R0, R5 ;  /* 0x00000000ff007219 */ /* 0x000fe40000011605 */
[----:B------:R-:W-:-:S02]  /*06d0*/  PLOP3.LUT P0, PT, P0, P1, PT, 0xf8, 0x8f ;  /* 0x00000000008f781c */ /* 0x000fc40000703f70 */
[----:B------:R-:W-:Y:S02]  /*06e0*/  SHF.R.U32.HI R8, RZ, 0x1, R0 ;  /* 0x00000001ff087819 */ /* 0x000fe40000011600 */
[----:B------:R-:W-:-:S04]  /*06f0*/  SEL R5, RZ, 0x1, !P0 ;  /* 0x00000001ff057807 */ /* 0x000fc80004000000 */
[----:B------:R-:W-:-:S04]  /*0700*/  LOP3.LUT R5, R5, 0x1, R8, 0xf8, !PT ;  /* 0x0000000105057812 */ /* 0x000fc800078ef808 */
[----:B------:R-:W-:-:S05]  /*0710*/  LOP3.LUT R5, R5, R0, RZ, 0xc0, !PT ;  /* 0x0000000005057212 */ /* 0x000fca00078ec0ff */
[----:B------:R-:W-:-:S05]  /*0720*/  IMAD.IADD R5, R8, 0x1, R5 ;  /* 0x0000000108057824 */ /* 0x000fca00078e0205 */
[----:B------:R-:W-:Y:S01]  /*0730*/  LOP3.LUT R6, R5, R6, RZ, 0xfc, !PT ;  /* 0x0000000605067212 */ /* 0x000fe200078efcff */
[----:B------:R-:W-:Y:S06]  /*0740*/  BRA `(.L_x_13) ;  /* 0x0000000000107947 */ /* 0x000fec0003800000 */
.L_x_12:
[----:B------:R-:W-:-:S04]  /*0750*/  LOP3.LUT R6, R6, 0x80000000, RZ, 0xc0, !PT ;  /* 0x8000000006067812 */ /* 0x000fc800078ec0ff */
[----:B------:R-:W-:Y:S01]  /*0760*/  LOP3.LUT R6, R6, 0x7f800000, RZ, 0xfc, !PT ;  /* 0x7f80000006067812 */ /* 0x000fe200078efcff */
[----:B------:R-:W-:Y:S06]  /*0770*/  BRA `(.L_x_13) ;  /* 0x0000000000047947 */ /* 0x000fec0003800000 */
.L_x_11:
[----:B------:R-:W-:-:S07]  /*0780*/  IMAD R6, R7, 0x800000, R6 ;  /* 0x0080000007067824 */ /* 0x000fce00078e0206 */
.L_x_13:
[----:B------:R-:W-:Y:S05]  /*0790*/  BSYNC.RECONVERGENT B2 ;  /* 0x0000000000027941 */ /* 0x000fea0003800200 */
.L_x_10:
[----:B------:R-:W-:Y:S05]  /*07a0*/  BRA `(.L_x_14) ;  /* 0x0000000000207947 */ /* 0x000fea0003800000 */
.L_x_9:
[----:B------:R-:W-:-:S04]  /*07b0*/  LOP3.LUT R6, R7, 0x80000000, R6, 0x48, !PT ;  /* 0x8000000007067812 */ /* 0x000fc800078e4806 */
[----:B------:R-:W-:Y:S01]  /*07c0*/  LOP3.LUT R6, R6, 0x7f800000, RZ, 0xfc, !PT ;  /* 0x7f80000006067812 */ /* 0x000fe200078efcff */
[----:B------:R-:W-:Y:S06]  /*07d0*/  BRA `(.L_x_14) ;  /* 0x0000000000147947 */ /* 0x000fec0003800000 */
.L_x_8:
[----:B------:R-:W-:Y:S01]  /*07e0*/  LOP3.LUT R6, R7, 0x80000000, R6, 0x48, !PT ;  /* 0x8000000007067812 */ /* 0x000fe200078e4806 */
[----:B------:R-:W-:Y:S06]  /*07f0*/  BRA `(.L_x_14) ;  /* 0x00000000000c7947 */ /* 0x000fec0003800000 */
.L_x_7:
[----:B------:R-:W0:Y:S01]  /*0800*/  MUFU.RSQ R6, -QNAN ;  /* 0xffc0000000067908 */ /* 0x000e220000001400 */
[----:B------:R-:W-:Y:S05]  /*0810*/  BRA `(.L_x_14) ;  /* 0x0000000000047947 */ /* 0x000fea0003800000 */
.L_x_6:
[----:B------:R-:W-:-:S07]  /*0820*/  FADD.FTZ R6, R0, 1000 ;  /* 0x447a000000067421 */ /* 0x000fce0000010000 */
.L_x_14:
[----:B------:R-:W-:Y:S05]  /*0830*/  BSYNC.RECONVERGENT B0 ;  /* 0x0000000000007941 */ /* 0x000fea0003800200 */
.L_x_3:
[----:B------:R-:W-:-:S04]  /*0840*/  IMAD.MOV.U32 R5, RZ, RZ, 0x0 ;  /* 0x00000000ff057424 */ /* 0x000fc800078e00ff */
[----:B0-----:R-:W-:Y:S05]  /*0850*/  RET.REL.NODEC R4 `(_Z6arangeP6__halfi) ;  /* 0xfffffff404e87950 */ /* 0x001fea0003c3ffff */
.L_x_15:
        /* <DEDUP_REMOVED lines=10> */
.L_x_18:


//--------------------- .text._Z4gemmP6__halfS0_S0_ --------------------------
	.section	.text._Z4gemmP6__halfS0_S0_,"ax",@progbits
	.align	128
        .global         _Z4gemmP6__halfS0_S0_
        .type           _Z4gemmP6__halfS0_S0_,@function
        .size           _Z4gemmP6__halfS0_S0_,(.L_x_21 - _Z4gemmP6__halfS0_S0_)
        .other          _Z4gemmP6__halfS0_S0_,@"STO_CUDA_ENTRY STV_DEFAULT"
_Z4gemmP6__halfS0_S0_:
.text._Z4gemmP6__halfS0_S0_:
[----:B------:R-:W-:Y:S01]  /*0000*/  LDC R1, c[0x0][0x37c] ;  /* 0x0000df00ff017b82 */ /* 0x000fe20000000800 */
[----:B------:R-:W1:Y:S07]  /*0010*/  S2R R27, SR_TID.X ;  /* 0x00000000001b7919 */ /* 0x000e6e0000002100 */
[----:B------:R-:W2:Y:S01]  /*0020*/  S2UR UR5, SR_CTAID.X ;  /* 0x00000000000579c3 */ /* 0x000ea20000002500 */
[----:B------:R-:W-:Y:S01]  /*0030*/  UMOV UR4, 0x400 ;  /* 0x0000040000047882 */ /* 0x000fe20000000000 */
[----:B------:R-:W-:Y:S01]  /*0040*/  CS2R R12, SRZ ;  /* 0x00000000000c7805 */ /* 0x000fe2000001ff00 */
[----:B------:R-:W3:Y:S01]  /*0050*/  S2R R0, SR_CTAID.Y ;  /* 0x0000000000007919 */ /* 0x000ee20000002600 */
[----:B------:R-:W-:Y:S01]  /*0060*/  UIADD3 UR6, UPT, UPT, UR4, 0x800, URZ ;  /* 0x0000080004067890 */ /* 0x000fe2000fffe0ff */
[----:B------:R-:W-:-:S02]  /*0070*/  CS2R R24, SRZ ;  /* 0x0000000000187805 */ /* 0x000fc4000001ff00 */
[----:B------:R-:W-:Y:S02]  /*0080*/  CS2R R14, SRZ ;  /* 0x00000000000e7805 */ /* 0x000fe4000001ff00 */
[----:B------:R-:W-:Y:S01]  /*0090*/  CS2R R10, SRZ ;  /* 0x00000000000a7805 */ /* 0x000fe2000001ff00 */
[----:B------:R-:W4:Y:S01]  /*00a0*/  LDC.64 R4, c[0x0][0x388] ;  /* 0x0000e200ff047b82 */ /* 0x000f220000000a00 */
[----:B------:R-:W5:Y:S07]  /*00b0*/  LDCU.64 UR8, c[0x0][0x358] ;  /* 0x00006b00ff0877ac */ /* 0x000f6e0008000a00 */
[----:B------:R-:W5:Y:S08]  /*00c0*/  LDC.64 R2, c[0x0][0x380] ;  /* 0x0000e000ff027b82 */ /* 0x000f700000000a00 */
[----:B------:R-:W5:Y:S01]  /*00d0*/  S2UR UR7, SR_CgaCtaId ;  /* 0x00000000000779c3 */ /* 0x000f620000008800 */
[----:B--2---:R-:W-:-:S06]  /*00e0*/  USHF.L.U32 UR5, UR5, 0x5, URZ ;  /* 0x0000000505057899 */ /* 0x004fcc00080006ff */
[----:B-1----:R-:W-:Y:S02]  /*00f0*/  VIADD R6, R27, UR5 ;  /* 0x000000051b067c36 */ /* 0x002fe40008000000 */
[----:B---3--:R-:W-:-:S04]  /*0100*/  IMAD R7, R0, 0x20, R27 ;  /* 0x0000002000077824 */ /* 0x008fc800078e021b */
[----:B------:R-:W-:Y:S02]  /*0110*/  IMAD R9, R7, 0x140, RZ ;  /* 0x0000014007097824 */ /* 0x000fe400078e02ff */
[----:B------:R-:W-:Y:S02]  /*0120*/  IMAD R7, R6, 0x140, RZ ;  /* 0x0000014006077824 */ /* 0x000fe400078e02ff */
[----:B----4-:R-:W-:Y:S01]  /*0130*/  IMAD.WIDE.U32 R4, R9, 0x2, R4 ;  /* 0x0000000209047825 */ /* 0x010fe200078e0004 */
[----:B------:R-:W-:-:S03]  /*0140*/  CS2R R8, SRZ ;  /* 0x0000000000087805 */ /* 0x000fc6000001ff00 */
[----:B-----5:R-:W-:Y:S01]  /*0150*/  IMAD.WIDE R2, R7, 0x2, R2 ;  /* 0x0000000207027825 */ /* 0x020fe200078e0202 */
[----:B------:R-:W-:Y:S01]  /*0160*/  IADD3 R30, P1, PT, R4, 0x70, RZ ;  /* 0x00000070041e7810 */ /* 0x000fe20007f3e0ff */
[----:B------:R-:W-:Y:S01]  /*0170*/  ULEA UR6, UR7, UR6, 0x18 ;  /* 0x0000000607067291 */ /* 0x000fe2000f8ec0ff */
[----:B------:R-:W-:Y:S01]  /*0180*/  CS2R R6, SRZ ;  /* 0x0000000000067805 */ /* 0x000fe2000001ff00 */
[----:B------:R-:W-:Y:S01]  /*0190*/  ULEA UR4, UR7, UR4, 0x18 ;  /* 0x0000000407047291 */ /* 0x000fe2000f8ec0ff */
[----:B------:R-:W-:Y:S01]  /*01a0*/  IADD3 R32, P0, PT, R2, 0x70, RZ ;  /* 0x0000007002207810 */ /* 0x000fe20007f1e0ff */
[----:B------:R-:W-:Y:S01]  /*01b0*/  IMAD.X R31, RZ, RZ, R5, P1 ;  /* 0x000000ffff1f7224 */ /* 0x000fe200008e0605 */
[----:B------:R-:W-:Y:S02]  /*01c0*/  CS2R R4, SRZ ;  /* 0x0000000000047805 */ /* 0x000fe4000001ff00 */
[----:B------:R-:W-:Y:S01]  /*01d0*/  LEA R26, R27, UR6, 0x6 ;  /* 0x000000061b1a7c11 */ /* 0x000fe2000f8e30ff */
[----:B------:R-:W-:Y:S01]  /*01e0*/  IMAD.X R33, RZ, RZ, R3, P0 ;  /* 0x000000ffff217224 */ /* 0x000fe200000e0603 */
[----:B------:R-:W-:-:S02]  /*01f0*/  CS2R R2, SRZ ;  /* 0x0000000000027805 */ /* 0x000fc4000001ff00 */
[----:B------:R-:W-:Y:S01]  /*0200*/  LEA R28, R27, UR4, 0x6 ;  /* 0x000000041b1c7c11 */ /* 0x000fe2000f8e30ff */
[----:B------:R-:W-:-:S06]  /*0210*/  UMOV UR4, URZ ;  /* 0x000000ff00047c82 */ /* 0x000fcc0008000000 */
.L_x_16:
[----:B------:R-:W-:Y:S01]  /*0220*/  @!PT LDS RZ, [RZ] ;  /* 0x00000000fffff984 */ /* 0x000fe20000000800 */
[----:B------:R-:W-:Y:S01]  /*0230*/  @!PT LDS RZ, [RZ] ;  /* 0x00000000fffff984 */ /* 0x000fe20000000800 */
[----:B------:R-:W-:Y:S01]  /*0240*/  @!PT LDS RZ, [RZ] ;  /* 0x00000000fffff984 */ /* 0x000fe20000000800 */
[----:B------:R-:W-:Y:S01]  /*0250*/  LDGSTS.E.BYPASS.128 [R28], desc[UR8][R32.64+-0x70] ;  /* 0x00000f90201c7fae */ /* 0x000fe2000b981808 */
[----:B------:R-:W-:Y:S02]  /*0260*/  UISETP.GE.U32.AND UP0, UPT, UR4, 0x100, UPT ;  /* 0x000001000400788c */ /* 0x000fe4000bf06070 */
[----:B------:R-:W-:Y:S01]  /*0270*/  UIADD3 UR6, UPT, UPT, UR4, 0x40, URZ ;  /* 0x0000004004067890 */ /* 0x000fe2000fffe0ff */
[----:B------:R-:W-:Y:S04]  /*0280*/  LDGSTS.E.BYPASS.128 [R26], desc[UR8][R30.64+-0x70] ;  /* 0x00000f901e1a7fae */ /* 0x000fe8000b981808 */
[----:B------:R-:W0:Y:S02]  /*0290*/  LDGDEPBAR ;  /* 0x00000000000079af */ /* 0x000e240000000000 */
[----:B------:R-:W-:Y:S01]  /*02a0*/  UMOV UR4, UR6 ;  /* 0x0000000600047c82 */ /* 0x000fe20008000000 */
[----:B------:R-:W-:-:S04]  /*02b0*/  DEPBAR.LE SB0, 0x0 ;  /* 0x000080000000791a */ /* 0x000fc80000000000 */
[----:B------:R-:W-:Y:S06]  /*02c0*/  BAR.SYNC.DEFER_BLOCKING 0x0 ;  /* 0x0000000000007b1d */ /* 0x000fec0000010000 */
[----:B------:R-:W-:Y:S04]  /*02d0*/  LDSM.16.M88.4 R20, [R28] ;  /* 0x000000001c14783b */ /* 0x000fe80000000200 */
[----:B------:R-:W1:Y:S04]  /*02e0*/  LDSM.16.M88.4 R16, [R26] ;  /* 0x000000001a10783b */ /* 0x000e680000000200 */
[----:B------:R-:W-:Y:S01]  /*02f0*/  @!PT LDS RZ, [RZ] ;  /* 0x00000000fffff984 */ /* 0x000fe20000000800 */
[----:B------:R-:W-:Y:S01]  /*0300*/  @!PT LDS RZ, [RZ] ;  /* 0x00000000fffff984 */ /* 0x000fe20000000800 */
[----:B------:R-:W-:Y:S01]  /*0310*/  @!PT LDS RZ, [RZ] ;  /* 0x00000000fffff984 */ /* 0x000fe20000000800 */
[----:B------:R-:W-:Y:S04]  /*0320*/  LDGSTS.E.BYPASS.128 [R28+0x10], desc[UR8][R32.64+-0x60] ;  /* 0x00010fa0201c7fae */ /* 0x000fe8000b981808 */
[----:B------:R-:W-:Y:S04]  /*0330*/  LDGSTS.E.BYPASS.128 [R26+0x10], desc[UR8][R30.64+-0x60] ;  /* 0x00010fa01e1a7fae */ /* 0x000fe8000b981808 */
[----:B------:R-:W0:Y:S01]  /*0340*/  LDGDEPBAR ;  /* 0x00000000000079af */ /* 0x000e220000000000 */
[----:B------:R-:W-:-:S04]  /*0350*/  DEPBAR.LE SB0, 0x0 ;  /* 0x000080000000791a */ /* 0x000fc80000000000 */
[C---:B-1----:R-:W-:Y:S08]  /*0360*/  HMMA.1688.F16 R2, R20.reuse, R16, R2 ;  /* 0x000000101402723c */ /* 0x042ff00000000002 */
[C---:B------:R-:W-:Y:S08]  /*0370*/  HMMA.1688.F16 R4, R20.reuse, R17, R4 ;  /* 0x000000111404723c */ /* 0x040ff00000000004 */
[C---:B------:R-:W-:Y:S08]  /*0380*/  HMMA.1688.F16 R6, R20.reuse, R18, R6 ;  /* 0x000000121406723c */ /* 0x040ff00000000006 */
[----:B------:R-:W-:Y:S08]  /*0390*/  HMMA.1688.F16 R12, R20, R19, R12 ;  /* 0x00000013140c723c */ /* 0x000ff0000000000c */
[C---:B------:R-:W-:Y:S08]  /*03a0*/  HMMA.1688.F16 R20, R22.reuse, R16, R8 ;  /* 0x000000101614723c */ /* 0x040ff00000000008 */
[C---:B------:R-:W-:Y:S08]  /*03b0*/  HMMA.1688.F16 R24, R22.reuse, R17, R24 ;  /* 0x000000111618723c */ /* 0x040ff00000000018 */
[C---:B------:R-:W-:Y:S08]  /*03c0*/  HMMA.1688.F16 R14, R22.reuse, R18, R14 ;  /* 0x00000012160e723c */ /* 0x040ff0000000000e */
[----:B------:R-:W-:Y:S01]  /*03d0*/  HMMA.1688.F16 R22, R22, R19, R10 ;  /* 0x000000131616723c */ /* 0x000fe2000000000a */
[----:B------:R-:W-:Y:S06]  /*03e0*/  BAR.SYNC.DEFER_BLOCKING 0x0 ;  /* 0x0000000000007b1d */ /* 0x000fec0000010000 */
[----:B------:R-:W-:Y:S04]  /*03f0*/  LDSM.16.M88.4 R8, [R28+0x10] ;  /* 0x000010001c08783b */ /* 0x000fe80000000200 */
[----:B------:R-:W1:Y:S04]  /*0400*/  LDSM.16.M88.4 R16, [R26+0x10] ;  /* 0x000010001a10783b */ /* 0x000e680000000200 */
        /* <DEDUP_REMOVED lines=39> */
[----:B------:R-:W-:Y:S04]  /*0680*/  LDGSTS.E.BYPASS.128 [R28], desc[UR8][R32.64+-0x30] ;  /* 0x00000fd0201c7fae */ /* 0x000fe8000b981808 */
[----:B------:R-:W-:Y:S04]  /*0690*/  LDGSTS.E.BYPASS.128 [R26], desc[UR8][R30.64+-0x30] ;  /* 0x00000fd01e1a7fae */ /* 0x000fe8000b981808 */
        /* <DEDUP_REMOVED lines=52> */
[----:B------:R2:W-:Y:S04]  /*09e0*/  LDGSTS.E.BYPASS.128 [R28+0x30], desc[UR8][R32.64] ;  /* 0x00030000201c7fae */ /* 0x0005e8000b981808 */
[----:B------:R3:W-:Y:S04]  /*09f0*/  LDGSTS.E.BYPASS.128 [R26+0x30], desc[UR8][R30.64] ;  /* 0x000300001e1a7fae */ /* 0x0007e8000b981808 */
[----:B------:R-:W0:Y:S01]  /*0a00*/  LDGDEPBAR ;  /* 0x00000000000079af */ /* 0x000e220000000000 */
[----:B--2---:R-:W-:-:S02]  /*0a10*/  IADD3 R32, P0, PT, R32, 0x80, RZ ;  /* 0x0000008020207810 */ /* 0x004fc40007f1e0ff */
[----:B---3--:R-:W-:-:S03]  /*0a20*/  IADD3 R30, P1, PT, R30, 0x80, RZ ;  /* 0x000000801e1e7810 */ /* 0x008fc60007f3e0ff */
[----:B------:R-:W-:Y:S02]  /*0a30*/  IMAD.X R33, RZ, RZ, R33, P0 ;  /* 0x000000ffff217224 */ /* 0x000fe400000e0621 */
[----:B------:R-:W-:Y:S01]  /*0a40*/  IMAD.X R31, RZ, RZ, R31, P1 ;  /* 0x000000ffff1f7224 */ /* 0x000fe200008e061f */
        /* <DEDUP_REMOVED lines=11> */
[----:B------:R-:W1:Y:S02]  /*0b00*/  LDSM.16.M88.4 R20, [R26+0x30] ;  /* 0x000030001a14783b */ /* 0x000e640000000200 */
        /* <DEDUP_REMOVED lines=8> */
[----:B------:R-:W-:-:S04]  /*0b90*/  NOP ;  /* 0x0000000000007918 */ /* 0x000fc80000000000 */
[----:B------:R-:W-:-:S15]  /*0ba0*/  BRA.U !UP0, `(.L_x_16) ;  /* 0xfffffff5089c7547 */ /* 0x000fde000b83ffff */
[----:B------:R-:W1:Y:S01]  /*0bb0*/  LDC.64 R16, c[0x0][0x390] ;  /* 0x0000e400ff107b82 */ /* 0x000e620000000a00 */
[C---:B------:R-:W-:Y:S01]  /*0bc0*/  IMAD.SHL.U32 R18, R27.reuse, 0x2, RZ ;  /* 0x000000021b127824 */ /* 0x040fe200078e00ff */
[----:B------:R-:W-:-:S04]  /*0bd0*/  LEA.HI R27, R27, UR5, RZ, 0x1e ;  /* 0x000000051b1b7c11 */ /* 0x000fc8000f8ff0ff */
[----:B------:R-:W-:-:S05]  /*0be0*/  LOP3.LUT R19, R18, 0x6, RZ, 0xc0, !PT ;  /* 0x0000000612137812 */ /* 0x000fca00078ec0ff */
[----:B------:R-:W-:-:S04]  /*0bf0*/  IMAD R0, R0, 0x20, R19 ;  /* 0x0000002000007824 */ /* 0x000fc800078e0213 */
[----:B------:R-:W-:-:S04]  /*0c00*/  IMAD R27, R27, 0x140, R0 ;  /* 0x000001401b1b7824 */ /* 0x000fc800078e0200 */
[----:B-1----:R-:W-:-:S05]  /*0c10*/  IMAD.WIDE R16, R27, 0x2, R16 ;  /* 0x000000021b107825 */ /* 0x002fca00078e0210 */
[----:B------:R-:W-:Y:S04]  /*0c20*/  STG.E desc[UR8][R16.64], R2 ;  /* 0x0000000210007986 */ /* 0x000fe8000c101908 */
        /* <DEDUP_REMOVED lines=14> */
[----:B------:R-:W-:Y:S01]  /*0d10*/  STG.E desc[UR8][R16.64+0x3c30], R11 ;  /* 0x003c300b10007986 */ /* 0x000fe2000c101908 */
[----:B------:R-:W-:Y:S05]  /*0d20*/  EXIT ;  /* 0x000000000000794d */ /* 0x000fea0003800000 */
.L_x_17:
        /* <DEDUP_REMOVED lines=13> */
.L_x_21:


//--------------------- .nv.shared.reserved.0     --------------------------
	.section	.nv.shared.reserved.0,"aw",@nobits
	.weak		__nv_reservedSMEM_offset_0_alias
	.size		__nv_reservedSMEM_offset_0_alias, 0, 64
	.other		__nv_reservedSMEM_offset_0_alias,@"STO_CUDA_RESERVED_SHARED STV_DEFAULT"
__nv_reservedSMEM_offset_0_alias:
	.zero		0
	.zero		64


//--------------------- .nv.global                --------------------------
	.section	.nv.global,"aw",@nobits
.nv.global:
	.type		_ZN34_INTERNAL_24dbfbee_4_k_cu_c5d477f36thrust24THRUST_300001_SM_1000_NS12placeholders2_8E,@object
	.size		_ZN34_INTERNAL_24dbfbee_4_k_cu_c5d477f36thrust24THRUST_300001_SM_1000_NS12placeholders2_8E,(_ZN34_INTERNAL_24dbfbee_4_k_cu_c5d477f34cuda3std3__436_GLOBAL__N__24dbfbee_4_k_cu_c5d477f36ignoreE - _ZN34_INTERNAL_24dbfbee_4_k_cu_c5d477f36thrust24THRUST_300001_SM_1000_NS12placeholders2_8E)
_ZN34_INTERNAL_24dbfbee_4_k_cu_c5d477f36thrust24THRUST_300001_SM_1000_NS12placeholders2_8E:
	.zero		1
	.type		_ZN34_INTERNAL_24dbfbee_4_k_cu_c5d477f34cuda3std3__436_GLOBAL__N__24dbfbee_4_k_cu_c5d477f36ignoreE,@object
	.size		_ZN34_INTERNAL_24dbfbee_4_k_cu_c5d477f34cuda3std3__436_GLOBAL__N__24dbfbee_4_k_cu_c5d477f36ignoreE,(_ZN34_INTERNAL_24dbfbee_4_k_cu_c5d477f34cuda3std6ranges3__45__cpo4dataE - _ZN34_INTERNAL_24dbfbee_4_k_cu_c5d477f34cuda3std3__436_GLOBAL__N__24dbfbee_4_k_cu_c5d477f36ignoreE)
_ZN34_INTERNAL_24dbfbee_4_k_cu_c5d477f34cuda3std3__436_GLOBAL__N__24dbfbee_4_k_cu_c5d477f36ignoreE:
	.zero		1
	.type		_ZN34_INTERNAL_24dbfbee_4_k_cu_c5d477f34cuda3std6ranges3__45__cpo4dataE,@object
	.size		_ZN34_INTERNAL_24dbfbee_4_k_cu_c5d477f34cuda3std6ranges3__45__cpo4dataE,(_ZN34_INTERNAL_24dbfbee_4_k_cu_c5d477f36thrust24THRUST_300001_SM_1000_NS6system3cpp3parE - _ZN34_INTERNAL_24dbfbee_4_k_cu_c5d477f34cuda3std6ranges3__45__cpo4dataE)
_ZN34_INTERNAL_24dbfbee_4_k_cu_c5d477f34cuda3std6ranges3__45__cpo4dataE:
	.zero		1
	.type		_ZN34_INTERNAL_24dbfbee_4_k_cu_c5d477f36thrust24THRUST_300001_SM_1000_NS6system3cpp3parE,@object
	.size		_ZN34_INTERNAL_24dbfbee_4_k_cu_c5d477f36thrust24THRUST_300001_SM_1000_NS6system3cpp3parE,(_ZN34_INTERNAL_24dbfbee_4_k_cu_c5d477f34cuda3std3__45__cpo5beginE - _ZN34_INTERNAL_24dbfbee_4_k_cu_c5d477f36thrust24THRUST_300001_SM_1000_NS6system3cpp3parE)
_ZN34_INTERNAL_24dbfbee_4_k_cu_c5d477f36thrust24THRUST_300001_SM_1000_NS6system3cpp3parE:
	.zero		1
	.type		_ZN34_INTERNAL_24dbfbee_4_k_cu_c5d477f34cuda3std3__45__cpo5beginE,@object
	.size		_ZN34_INTERNAL_24dbfbee_4_k_cu_c5d477f34cuda3std3__45__cpo5beginE,(_ZN34_INTERNAL_24dbfbee_4_k_cu_c5d477f34cuda3std6ranges3__45__cpo5beginE - _ZN34_INTERNAL_24dbfbee_4_k_cu_c5d477f34cuda3std3__45__cpo5beginE)
_ZN34_INTERNAL_24dbfbee_4_k_cu_c5d477f34cuda3std3__45__cpo5beginE:
	.zero		1
	.type		_ZN34_INTERNAL_24dbfbee_4_k_cu_c5d477f34cuda3std6ranges3__45__cpo5beginE,@object
	.size		_ZN34_INTERNAL_24dbfbee_4_k_cu_c5d477f34cuda3std6ranges3__45__cpo5beginE,(_ZN34_INTERNAL_24dbfbee_4_k_cu_c5d477f36thrust24THRUST_300001_SM_1000_NS6deviceE - _ZN34_INTERNAL_24dbfbee_4_k_cu_c5d477f34cuda3std6ranges3__45__cpo5beginE)
_ZN34_INTERNAL_24dbfbee_4_k_cu_c5d477f34cuda3std6ranges3__45__cpo5beginE:
	.zero		1
	.type		_ZN34_INTERNAL_24dbfbee_4_k_cu_c5d477f36thrust24THRUST_300001_SM_1000_NS6deviceE,@object
	.size		_ZN34_INTERNAL_24dbfbee_4_k_cu_c5d477f36thrust24THRUST_300001_SM_1000_NS6deviceE,(_ZN34_INTERNAL_24dbfbee_4_k_cu_c5d477f34cuda3std3__47nulloptE - _ZN34_INTERNAL_24dbfbee_4_k_cu_c5d477f36thrust24THRUST_300001_SM_1000_NS6deviceE)
_ZN34_INTERNAL_24dbfbee_4_k_cu_c5d477f36thrust24THRUST_300001_SM_1000_NS6deviceE:
	.zero		1
	.type		_ZN34_INTERNAL_24dbfbee_4_k_cu_c5d477f34cuda3std3__47nulloptE,@object
	.size		_ZN34_INTERNAL_24dbfbee_4_k_cu_c5d477f34cuda3std3__47nulloptE,(_ZN34_INTERNAL_24dbfbee_4_k_cu_c5d477f34cuda3std6ranges3__45__cpo8distanceE - _ZN34_INTERNAL_24dbfbee_4_k_cu_c5d477f34cuda3std3__47nulloptE)
_ZN34_INTERNAL_24dbfbee_4_k_cu_c5d477f34cuda3std3__47nulloptE:
	.zero		1
	.type		_ZN34_INTERNAL_24dbfbee_4_k_cu_c5d477f34cuda3std6ranges3__45__cpo8distanceE,@object
	.size		_ZN34_INTERNAL_24dbfbee_4_k_cu_c5d477f34cuda3std6ranges3__45__cpo8distanceE,(_ZN34_INTERNAL_24dbfbee_4_k_cu_c5d477f36thrust24THRUST_300001_SM_1000_NS12placeholders2_4E - _ZN34_INTERNAL_24dbfbee_4_k_cu_c5d477f34cuda3std6ranges3__45__cpo8distanceE)
_ZN34_INTERNAL_24dbfbee_4_k_cu_c5d477f34cuda3std6ranges3__45__cpo8distanceE:
	.zero		1
	.type		_ZN34_INTERNAL_24dbfbee_4_k_cu_c5d477f36thrust24THRUST_300001_SM_1000_NS12placeholders2_4E,@object
	.size		_ZN34_INTERNAL_24dbfbee_4_k_cu_c5d477f36thrust24THRUST_300001_SM_1000_NS12placeholders2_4E,(_ZN34_INTERNAL_24dbfbee_4_k_cu_c5d477f34cuda3std3__45__cpo6rbeginE - _ZN34_INTERNAL_24dbfbee_4_k_cu_c5d477f36thrust24THRUST_300001_SM_1000_NS12placeholders2_4E)
_ZN34_INTERNAL_24dbfbee_4_k_cu_c5d477f36thrust24THRUST_300001_SM_1000_NS12placeholders2_4E:
	.zero		1
	.type		_ZN34_INTERNAL_24dbfbee_4_k_cu_c5d477f34cuda3std3__45__cpo6rbeginE,@object
	.size		_ZN34_INTERNAL_24dbfbee_4_k_cu_c5d477f34cuda3std3__45__cpo6rbeginE,(_ZN34_INTERNAL_24dbfbee_4_k_cu_c5d477f34cuda3std6ranges3__45__cpo7advanceE - _ZN34_INTERNAL_24dbfbee_4_k_cu_c5d477f34cuda3std3__45__cpo6rbeginE)
_ZN34_INTERNAL_24dbfbee_4_k_cu_c5d477f34cuda3std3__45__cpo6rbeginE:
	.zero		1
	.type		_ZN34_INTERNAL_24dbfbee_4_k_cu_c5d477f34cuda3std6ranges3__45__cpo7advanceE,@object
	.size		_ZN34_INTERNAL_24dbfbee_4_k_cu_c5d477f34cuda3std6ranges3__45__cpo7advanceE,(_ZN34_INTERNAL_24dbfbee_4_k_cu_c5d477f36thrust24THRUST_300001_SM_1000_NS12placeholders3_10E - _ZN34_INTERNAL_24dbfbee_4_k_cu_c5d477f34cuda3std6ranges3__45__cpo7advanceE)
_ZN34_INTERNAL_24dbfbee_4_k_cu_c5d477f34cuda3std6ranges3__45__cpo7advanceE:
	.zero		1
	.type		_ZN34_INTERNAL_24dbfbee_4_k_cu_c5d477f36thrust24THRUST_300001_SM_1000_NS12placeholders3_10E,@object
	.size		_ZN34_INTERNAL_24dbfbee_4_k_cu_c5d477f36thrust24THRUST_300001_SM_1000_NS12placeholders3_10E,(_ZN34_INTERNAL_24dbfbee_4_k_cu_c5d477f34cuda3std3__48in_placeE - _ZN34_INTERNAL_24dbfbee_4_k_cu_c5d477f36thrust24THRUST_300001_SM_1000_NS12placeholders3_10E)
_ZN34_INTERNAL_24dbfbee_4_k_cu_c5d477f36thrust24THRUST_300001_SM_1000_NS12placeholders3_10E:
	.zero		1
	.type		_ZN34_INTERNAL_24dbfbee_4_k_cu_c5d477f34cuda3std3__48in_placeE,@object
	.size		_ZN34_INTERNAL_24dbfbee_4_k_cu_c5d477f34cuda3std3__48in_placeE,(_ZN34_INTERNAL_24dbfbee_4_k_cu_c5d477f34cuda3std6ranges3__45__cpo4sizeE - _ZN34_INTERNAL_24dbfbee_4_k_cu_c5d477f34cuda3std3__48in_placeE)
_ZN34_INTERNAL_24dbfbee_4_k_cu_c5d477f34cuda3std3__48in_placeE:
	.zero		1
	.type		_ZN34_INTERNAL_24dbfbee_4_k_cu_c5d477f34cuda3std6ranges3__45__cpo4sizeE,@object
	.size		_ZN34_INTERNAL_24dbfbee_4_k_cu_c5d477f34cuda3std6ranges3__45__cpo4sizeE,(_ZN34_INTERNAL_24dbfbee_4_k_cu_c5d477f36thrust24THRUST_300001_SM_1000_NS12placeholders2_2E - _ZN34_INTERNAL_24dbfbee_4_k_cu_c5d477f34cuda3std6ranges3__45__cpo4sizeE)
_ZN34_INTERNAL_24dbfbee_4_k_cu_c5d477f34cuda3std6ranges3__45__cpo4sizeE:
	.zero		1
	.type		_ZN34_INTERNAL_24dbfbee_4_k_cu_c5d477f36thrust24THRUST_300001_SM_1000_NS12placeholders2_2E,@object
	.size		_ZN34_INTERNAL_24dbfbee_4_k_cu_c5d477f36thrust24THRUST_300001_SM_1000_NS12placeholders2_2E,(_ZN34_INTERNAL_24dbfbee_4_k_cu_c5d477f34cuda3std3__45__cpo6cbeginE - _ZN34_INTERNAL_24dbfbee_4_k_cu_c5d477f36thrust24THRUST_300001_SM_1000_NS12placeholders2_2E)
_ZN34_INTERNAL_24dbfbee_4_k_cu_c5d477f36thrust24THRUST_300001_SM_1000_NS12placeholders2_2E:
	.zero		1
	.type		_ZN34_INTERNAL_24dbfbee_4_k_cu_c5d477f34cuda3std3__45__cpo6cbeginE,@object
	.size		_ZN34_INTERNAL_24dbfbee_4_k_cu_c5d477f34cuda3std3__45__cpo6cbeginE,(_ZN34_INTERNAL_24dbfbee_4_k_cu_c5d477f34cuda3std6ranges3__45__cpo6cbeginE - _ZN34_INTERNAL_24dbfbee_4_k_cu_c5d477f34cuda3std3__45__cpo6cbeginE)
_ZN34_INTERNAL_24dbfbee_4_k_cu_c5d477f34cuda3std3__45__cpo6cbeginE:
	.zero		1
	.type		_ZN34_INTERNAL_24dbfbee_4_k_cu_c5d477f34cuda3std6ranges3__45__cpo6cbeginE,@object
	.size		_ZN34_INTERNAL_24dbfbee_4_k_cu_c5d477f34cuda3std6ranges3__45__cpo6cbeginE,(_ZN34_INTERNAL_24dbfbee_4_k_cu_c5d477f36thrust24THRUST_300001_SM_1000_NS12placeholders2_6E - _ZN34_INTERNAL_24dbfbee_4_k_cu_c5d477f34cuda3std6ranges3__45__cpo6cbeginE)
_ZN34_INTERNAL_24dbfbee_4_k_cu_c5d477f34cuda3std6ranges3__45__cpo6cbeginE:
	.zero		1
	.type		_ZN34_INTERNAL_24dbfbee_4_k_cu_c5d477f36thrust24THRUST_300001_SM_1000_NS12placeholders2_6E,@object
	.size		_ZN34_INTERNAL_24dbfbee_4_k_cu_c5d477f36thrust24THRUST_300001_SM_1000_NS12placeholders2_6E,(_ZN34_INTERNAL_24dbfbee_4_k_cu_c5d477f34cuda3std3__45__cpo7crbeginE - _ZN34_INTERNAL_24dbfbee_4_k_cu_c5d477f36thrust24THRUST_300001_SM_1000_NS12placeholders2_6E)
_ZN34_INTERNAL_24dbfbee_4_k_cu_c5d477f36thrust24THRUST_300001_SM_1000_NS12placeholders2_6E:
	.zero		1
	.type		_ZN34_INTERNAL_24dbfbee_4_k_cu_c5d477f34cuda3std3__45__cpo7crbeginE,@object
	.size		_ZN34_INTERNAL_24dbfbee_4_k_cu_c5d477f34cuda3std3__45__cpo7crbeginE,(_ZN34_INTERNAL_24dbfbee_4_k_cu_c5d477f34cuda3std6ranges3__45__cpo4nextE - _ZN34_INTERNAL_24dbfbee_4_k_cu_c5d477f34cuda3std3__45__cpo7crbeginE)
_ZN34_INTERNAL_24dbfbee_4_k_cu_c5d477f34cuda3std3__45__cpo7crbeginE:
	.zero		1
	.type		_ZN34_INTERNAL_24dbfbee_4_k_cu_c5d477f34cuda3std6ranges3__45__cpo4nextE,@object
	.size		_ZN34_INTERNAL_24dbfbee_4_k_cu_c5d477f34cuda3std6ranges3__45__cpo4nextE,(_ZN34_INTERNAL_24dbfbee_4_k_cu_c5d477f34cuda3std6ranges3__45__cpo4swapE - _ZN34_INTERNAL_24dbfbee_4_k_cu_c5d477f34cuda3std6ranges3__45__cpo4nextE)
_ZN34_INTERNAL_24dbfbee_4_k_cu_c5d477f34cuda3std6ranges3__45__cpo4nextE:
	.zero		1
	.type		_ZN34_INTERNAL_24dbfbee_4_k_cu_c5d477f34cuda3std6ranges3__45__cpo4swapE,@object
	.size		_ZN34_INTERNAL_24dbfbee_4_k_cu_c5d477f34cuda3std6ranges3__45__cpo4swapE,(_ZN34_INTERNAL_24dbfbee_4_k_cu_c5d477f36thrust24THRUST_300001_SM_1000_NS8cuda_cub10par_nosyncE - _ZN34_INTERNAL_24dbfbee_4_k_cu_c5d477f34cuda3std6ranges3__45__cpo4swapE)
_ZN34_INTERNAL_24dbfbee_4_k_cu_c5d477f34cuda3std6ranges3__45__cpo4swapE:
	.zero		1
	.type		_ZN34_INTERNAL_24dbfbee_4_k_cu_c5d477f36thrust24THRUST_300001_SM_1000_NS8cuda_cub10par_nosyncE,@object
	.size		_ZN34_INTERNAL_24dbfbee_4_k_cu_c5d477f36thrust24THRUST_300001_SM_1000_NS8cuda_cub10par_nosyncE,(_ZN34_INTERNAL_24dbfbee_4_k_cu_c5d477f36thrust24THRUST_300001_SM_1000_NS3seqE - _ZN34_INTERNAL_24dbfbee_4_k_cu_c5d477f36thrust24THRUST_300001_SM_1000_NS8cuda_cub10par_nosyncE)
_ZN34_INTERNAL_24dbfbee_4_k_cu_c5d477f36thrust24THRUST_300001_SM_1000_NS8cuda_cub10par_nosyncE:
	.zero		1
	.type		_ZN34_INTERNAL_24dbfbee_4_k_cu_c5d477f36thrust24THRUST_300001_SM_1000_NS3seqE,@object
	.size		_ZN34_INTERNAL_24dbfbee_4_k_cu_c5d477f36thrust24THRUST_300001_SM_1000_NS3seqE,(_ZN34_INTERNAL_24dbfbee_4_k_cu_c5d477f34cuda3std3__420unreachable_sentinelE - _ZN34_INTERNAL_24dbfbee_4_k_cu_c5d477f36thrust24THRUST_300001_SM_1000_NS3seqE)
_ZN34_INTERNAL_24dbfbee_4_k_cu_c5d477f36thrust24THRUST_300001_SM_1000_NS3seqE:
	.zero		1
	.type		_ZN34_INTERNAL_24dbfbee_4_k_cu_c5d477f34cuda3std3__420unreachable_sentinelE,@object
	.size		_ZN34_INTERNAL_24dbfbee_4_k_cu_c5d477f34cuda3std3__420unreachable_sentinelE,(_ZN34_INTERNAL_24dbfbee_4_k_cu_c5d477f34cuda3std6ranges3__45__cpo5ssizeE - _ZN34_INTERNAL_24dbfbee_4_k_cu_c5d477f34cuda3std3__420unreachable_sentinelE)
_ZN34_INTERNAL_24dbfbee_4_k_cu_c5d477f34cuda3std3__420unreachable_sentinelE:
	.zero		1
	.type		_ZN34_INTERNAL_24dbfbee_4_k_cu_c5d477f34cuda3std6ranges3__45__cpo5ssizeE,@object
	.size		_ZN34_INTERNAL_24dbfbee_4_k_cu_c5d477f34cuda3std6ranges3__45__cpo5ssizeE,(_ZN34_INTERNAL_24dbfbee_4_k_cu_c5d477f36thrust24THRUST_300001_SM_1000_NS12placeholders2_3E - _ZN34_INTERNAL_24dbfbee_4_k_cu_c5d477f34cuda3std6ranges3__45__cpo5ssizeE)
_ZN34_INTERNAL_24dbfbee_4_k_cu_c5d477f34cuda3std6ranges3__45__cpo5ssizeE:
	.zero		1
	.type		_ZN34_INTERNAL_24dbfbee_4_k_cu_c5d477f36thrust24THRUST_300001_SM_1000_NS12placeholders2_3E,@object
	.size		_ZN34_INTERNAL_24dbfbee_4_k_cu_c5d477f36thrust24THRUST_300001_SM_1000_NS12placeholders2_3E,(_ZN34_INTERNAL_24dbfbee_4_k_cu_c5d477f34cuda3std3__45__cpo4cendE - _ZN34_INTERNAL_24dbfbee_4_k_cu_c5d477f36thrust24THRUST_300001_SM_1000_NS12placeholders2_3E)
_ZN34_INTERNAL_24dbfbee_4_k_cu_c5d477f36thrust24THRUST_300001_SM_1000_NS12placeholders2_3E:
	.zero		1
	.type		_ZN34_INTERNAL_24dbfbee_4_k_cu_c5d477f34cuda3std3__45__cpo4cendE,@object
	.size		_ZN34_INTERNAL_24dbfbee_4_k_cu_c5d477f34cuda3std3__45__cpo4cendE,(_ZN34_INTERNAL_24dbfbee_4_k_cu_c5d477f34cuda3std6ranges3__45__cpo4cendE - _ZN34_INTERNAL_24dbfbee_4_k_cu_c5d477f34cuda3std3__45__cpo4cendE)
_ZN34_INTERNAL_24dbfbee_4_k_cu_c5d477f34cuda3std3__45__cpo4cendE:
	.zero		1
	.type		_ZN34_INTERNAL_24dbfbee_4_k_cu_c5d477f34cuda3std6ranges3__45__cpo4cendE,@object
	.size		_ZN34_INTERNAL_24dbfbee_4_k_cu_c5d477f34cuda3std6ranges3__45__cpo4cendE,(_ZN34_INTERNAL_24dbfbee_4_k_cu_c5d477f36thrust24THRUST_300001_SM_1000_NS12placeholders2_7E - _ZN34_INTERNAL_24dbfbee_4_k_cu_c5d477f34cuda3std6ranges3__45__cpo4cendE)
_ZN34_INTERNAL_24dbfbee_4_k_cu_c5d477f34cuda3std6ranges3__45__cpo4cendE:
	.zero		1
	.type		_ZN34_INTERNAL_24dbfbee_4_k_cu_c5d477f36thrust24THRUST_300001_SM_1000_NS12placeholders2_7E,@object
	.size		_ZN34_INTERNAL_24dbfbee_4_k_cu_c5d477f36thrust24THRUST_300001_SM_1000_NS12placeholders2_7E,(_ZN34_INTERNAL_24dbfbee_4_k_cu_c5d477f34cuda3std3__45__cpo5crendE - _ZN34_INTERNAL_24dbfbee_4_k_cu_c5d477f36thrust24THRUST_300001_SM_1000_NS12placeholders2_7E)
_ZN34_INTERNAL_24dbfbee_4_k_cu_c5d477f36thrust24THRUST_300001_SM_1000_NS12placeholders2_7E:
	.zero		1
	.type		_ZN34_INTERNAL_24dbfbee_4_k_cu_c5d477f34cuda3std3__45__cpo5crendE,@object
	.size		_ZN34_INTERNAL_24dbfbee_4_k_cu_c5d477f34cuda3std3__45__cpo5crendE,(_ZN34_INTERNAL_24dbfbee_4_k_cu_c5d477f34cuda3std6ranges3__45__cpo4prevE - _ZN34_INTERNAL_24dbfbee_4_k_cu_c5d477f34cuda3std3__45__cpo5crendE)
_ZN34_INTERNAL_24dbfbee_4_k_cu_c5d477f34cuda3std3__45__cpo5crendE:
	.zero		1
	.type		_ZN34_INTERNAL_24dbfbee_4_k_cu_c5d477f34cuda3std6ranges3__45__cpo4prevE,@object
	.size		_ZN34_INTERNAL_24dbfbee_4_k_cu_c5d477f34cuda3std6ranges3__45__cpo4prevE,(_ZN34_INTERNAL_24dbfbee_4_k_cu_c5d477f34cuda3std6ranges3__45__cpo9iter_moveE - _ZN34_INTERNAL_24dbfbee_4_k_cu_c5d477f34cuda3std6ranges3__45__cpo4prevE)
_ZN34_INTERNAL_24dbfbee_4_k_cu_c5d477f34cuda3std6ranges3__45__cpo4prevE:
	.zero		1
	.type		_ZN34_INTERNAL_24dbfbee_4_k_cu_c5d477f34cuda3std6ranges3__45__cpo9iter_moveE,@object
	.size		_ZN34_INTERNAL_24dbfbee_4_k_cu_c5d477f34cuda3std6ranges3__45__cpo9iter_moveE,(_ZN34_INTERNAL_24dbfbee_4_k_cu_c5d477f36thrust24THRUST_300001_SM_1000_NS6system6detail10sequential3seqE - _ZN34_INTERNAL_24dbfbee_4_k_cu_c5d477f34cuda3std6ranges3__45__cpo9iter_moveE)
_ZN34_INTERNAL_24dbfbee_4_k_cu_c5d477f34cuda3std6ranges3__45__cpo9iter_moveE:
	.zero		1
	.type		_ZN34_INTERNAL_24dbfbee_4_k_cu_c5d477f36thrust24THRUST_300001_SM_1000_NS6system6detail10sequential3seqE,@object
	.size		_ZN34_INTERNAL_24dbfbee_4_k_cu_c5d477f36thrust24THRUST_300001_SM_1000_NS6system6detail10sequential3seqE,(_ZN34_INTERNAL_24dbfbee_4_k_cu_c5d477f36thrust24THRUST_300001_SM_1000_NS12placeholders2_9E - _ZN34_INTERNAL_24dbfbee_4_k_cu_c5d477f36thrust24THRUST_300001_SM_1000_NS6system6detail10sequential3seqE)
_ZN34_INTERNAL_24dbfbee_4_k_cu_c5d477f36thrust24THRUST_300001_SM_1000_NS6system6detail10sequential3seqE:
	.zero		1
	.type		_ZN34_INTERNAL_24dbfbee_4_k_cu_c5d477f36thrust24THRUST_300001_SM_1000_NS12placeholders2_9E,@object
	.size		_ZN34_INTERNAL_24dbfbee_4_k_cu_c5d477f36thrust24THRUST_300001_SM_1000_NS12placeholders2_9E,(_ZN34_INTERNAL_24dbfbee_4_k_cu_c5d477f34cuda3std3__419piecewise_constructE - _ZN34_INTERNAL_24dbfbee_4_k_cu_c5d477f36thrust24THRUST_300001_SM_1000_NS12placeholders2_9E)
_ZN34_INTERNAL_24dbfbee_4_k_cu_c5d477f36thrust24THRUST_300001_SM_1000_NS12placeholders2_9E:
	.zero		1
	.type		_ZN34_INTERNAL_24dbfbee_4_k_cu_c5d477f34cuda3std3__419piecewise_constructE,@object
	.size		_ZN34_INTERNAL_24dbfbee_4_k_cu_c5d477f34cuda3std3__419piecewise_constructE,(_ZN34_INTERNAL_24dbfbee_4_k_cu_c5d477f34cuda3std6ranges3__45__cpo5cdataE - _ZN34_INTERNAL_24dbfbee_4_k_cu_c5d477f34cuda3std3__419piecewise_constructE)
_ZN34_INTERNAL_24dbfbee_4_k_cu_c5d477f34cuda3std3__419piecewise_constructE:
	.zero		1
	.type		_ZN34_INTERNAL_24dbfbee_4_k_cu_c5d477f34cuda3std6ranges3__45__cpo5cdataE,@object
	.size		_ZN34_INTERNAL_24dbfbee_4_k_cu_c5d477f34cuda3std6ranges3__45__cpo5cdataE,(_ZN34_INTERNAL_24dbfbee_4_k_cu_c5d477f36thrust24THRUST_300001_SM_1000_NS12placeholders2_1E - _ZN34_INTERNAL_24dbfbee_4_k_cu_c5d477f34cuda3std6ranges3__45__cpo5cdataE)
_ZN34_INTERNAL_24dbfbee_4_k_cu_c5d477f34cuda3std6ranges3__45__cpo5cdataE:
	.zero		1
	.type		_ZN34_INTERNAL_24dbfbee_4_k_cu_c5d477f36thrust24THRUST_300001_SM_1000_NS12placeholders2_1E,@object
	.size		_ZN34_INTERNAL_24dbfbee_4_k_cu_c5d477f36thrust24THRUST_300001_SM_1000_NS12placeholders2_1E,(_ZN34_INTERNAL_24dbfbee_4_k_cu_c5d477f34cuda3std3__45__cpo3endE - _ZN34_INTERNAL_24dbfbee_4_k_cu_c5d477f36thrust24THRUST_300001_SM_1000_NS12placeholders2_1E)
_ZN34_INTERNAL_24dbfbee_4_k_cu_c5d477f36thrust24THRUST_300001_SM_1000_NS12placeholders2_1E:
	.zero		1
	.type		_ZN34_INTERNAL_24dbfbee_4_k_cu_c5d477f34cuda3std3__45__cpo3endE,@object
	.size		_ZN34_INTERNAL_24dbfbee_4_k_cu_c5d477f34cuda3std3__45__cpo3endE,(_ZN34_INTERNAL_24dbfbee_4_k_cu_c5d477f34cuda3std6ranges3__45__cpo3endE - _ZN34_INTERNAL_24dbfbee_4_k_cu_c5d477f34cuda3std3__45__cpo3endE)
_ZN34_INTERNAL_24dbfbee_4_k_cu_c5d477f34cuda3std3__45__cpo3endE:
	.zero		1
	.type		_ZN34_INTERNAL_24dbfbee_4_k_cu_c5d477f34cuda3std6ranges3__45__cpo3endE,@object
	.size		_ZN34_INTERNAL_24dbfbee_4_k_cu_c5d477f34cuda3std6ranges3__45__cpo3endE,(_ZN34_INTERNAL_24dbfbee_4_k_cu_c5d477f36thrust24THRUST_300001_SM_1000_NS12placeholders2_5E - _ZN34_INTERNAL_24dbfbee_4_k_cu_c5d477f34cuda3std6ranges3__45__cpo3endE)
_ZN34_INTERNAL_24dbfbee_4_k_cu_c5d477f34cuda3std6ranges3__45__cpo3endE:
	.zero		1
	.type		_ZN34_INTERNAL_24dbfbee_4_k_cu_c5d477f36thrust24THRUST_300001_SM_1000_NS12placeholders2_5E,@object
	.size		_ZN34_INTERNAL_24dbfbee_4_k_cu_c5d477f36thrust24THRUST_300001_SM_1000_NS12placeholders2_5E,(_ZN34_INTERNAL_24dbfbee_4_k_cu_c5d477f34cuda3std3__45__cpo4rendE - _ZN34_INTERNAL_24dbfbee_4_k_cu_c5d477f36thrust24THRUST_300001_SM_1000_NS12placeholders2_5E)
_ZN34_INTERNAL_24dbfbee_4_k_cu_c5d477f36thrust24THRUST_300001_SM_1000_NS12placeholders2_5E:
	.zero		1
	.type		_ZN34_INTERNAL_24dbfbee_4_k_cu_c5d477f34cuda3std3__45__cpo4rendE,@object
	.size		_ZN34_INTERNAL_24dbfbee_4_k_cu_c5d477f34cuda3std3__45__cpo4rendE,(_ZN34_INTERNAL_24dbfbee_4_k_cu_c5d477f34cuda3std6ranges3__45__cpo9iter_swapE - _ZN34_INTERNAL_24dbfbee_4_k_cu_c5d477f34cuda3std3__45__cpo4rendE)
_ZN34_INTERNAL_24dbfbee_4_k_cu_c5d477f34cuda3std3__45__cpo4rendE:
	.zero		1
	.type		_ZN34_INTERNAL_24dbfbee_4_k_cu_c5d477f34cuda3std6ranges3__45__cpo9iter_swapE,@object
	.size		_ZN34_INTERNAL_24dbfbee_4_k_cu_c5d477f34cuda3std6ranges3__45__cpo9iter_swapE,(_ZN34_INTERNAL_24dbfbee_4_k_cu_c5d477f34cuda3std3__48unexpectE - _ZN34_INTERNAL_24dbfbee_4_k_cu_c5d477f34cuda3std6ranges3__45__cpo9iter_swapE)
_ZN34_INTERNAL_24dbfbee_4_k_cu_c5d477f34cuda3std6ranges3__45__cpo9iter_swapE:
	.zero		1
	.type		_ZN34_INTERNAL_24dbfbee_4_k_cu_c5d477f34cuda3std3__48unexpectE,@object
	.size		_ZN34_INTERNAL_24dbfbee_4_k_cu_c5d477f34cuda3std3__48unexpectE,(_ZN34_INTERNAL_24dbfbee_4_k_cu_c5d477f36thrust24THRUST_300001_SM_1000_NS8cuda_cub3parE - _ZN34_INTERNAL_24dbfbee_4_k_cu_c5d477f34cuda3std3__48unexpectE)
_ZN34_INTERNAL_24dbfbee_4_k_cu_c5d477f34cuda3std3__48unexpectE:
	.zero		1
	.type		_ZN34_INTERNAL_24dbfbee_4_k_cu_c5d477f36thrust24THRUST_300001_SM_1000_NS8cuda_cub3parE,@object
	.size		_ZN34_INTERNAL_24dbfbee_4_k_cu_c5d477f36thrust24THRUST_300001_SM_1000_NS8cuda_cub3parE,(.L_29 - _ZN34_INTERNAL_24dbfbee_4_k_cu_c5d477f36thrust24THRUST_300001_SM_1000_NS8cuda_cub3parE)
_ZN34_INTERNAL_24dbfbee_4_k_cu_c5d477f36thrust24THRUST_300001_SM_1000_NS8cuda_cub3parE:
	.zero		1
.L_29:


//--------------------- .nv.shared._Z4gemmP6__halfS0_S0_ --------------------------
	.section	.nv.shared._Z4gemmP6__halfS0_S0_,"aw",@nobits
	.sectionflags	@""
	.align	2
.nv.shared._Z4gemmP6__halfS0_S0_:
	.zero		5120


//--------------------- .nv.constant0._ZN3cub18CUB_300001_SM_10006detail11EmptyKernelIvEEvv --------------------------
	.section	.nv.constant0._ZN3cub18CUB_300001_SM_10006detail11EmptyKernelIvEEvv,"a",@progbits
	.sectionflags	@""
	.align	4
.nv.constant0._ZN3cub18CUB_300001_SM_10006detail11EmptyKernelIvEEvv:
	.zero		896


//--------------------- .nv.constant0._Z6arangeP6__halfi --------------------------
	.section	.nv.constant0._Z6arangeP6__halfi,"a",@progbits
	.sectionflags	@""
	.align	4
.nv.constant0._Z6arangeP6__halfi:
	.zero		908


//--------------------- .nv.constant0._Z4gemmP6__halfS0_S0_ --------------------------
	.section	.nv.constant0._Z4gemmP6__halfS0_S0_,"a",@progbits
	.sectionflags	@""
	.align	4
.nv.constant0._Z4gemmP6__halfS0_S0_:
	.zero		920


//--------------------- SYMBOLS --------------------------

	.type		.nv.reservedSmem.offset0,@object
	.size		.nv.reservedSmem.offset0,0x4
	.type		.nv.reservedSmem.cap,@object
	.size		.nv.reservedSmem.cap,0x4
